	.target	sm_90a

	.elftype	@"ET_EXEC"


//--------------------- .note.nv.tkinfo           --------------------------
	.section	.note.nv.tkinfo,"",@"SHT_NOTE"
	.sectionflags	@"SHF_NOTE_NV_TKINFO"
	.tkinfo
        /*0018*/ 	.word	0x00000002
        /*0030*/ 	.string	""
        /*0030*/ 	.string	"ptxas"
        /*0030*/ 	.string	"Cuda compilation tools, release 13.0, V13.0.88"
        /*0030*/ 	.string	"Build cuda_13.0.r13.0/compiler.36424714_0"
        /*0030*/ 	.string	"-arch sm_90a -m 64 "



//--------------------- .note.nv.cuinfo           --------------------------
	.section	.note.nv.cuinfo,"",@"SHT_NOTE"
	.sectionflags	@"SHF_NOTE_NV_CUINFO"
        /*0018*/ 	.short	0x0002
        /*001a*/ 	.short	0x005a
        /*001c*/ 	.short	0x0082
	.zero		2


//--------------------- .nv.info                  --------------------------
	.section	.nv.info,"",@"SHT_CUDA_INFO"
	.align	4


	//----- nvinfo : EIATTR_REGCOUNT
	.align		4
        /*0000*/ 	.byte	0x04, 0x2f
        /*0002*/ 	.short	(.L_12 - .L_11)
	.align		4
.L_11:
        /*0004*/ 	.word	index@(_ZN7cutlass13device_kernelIN5flash19enable_sm80_to_sm89INS1_16FlashAttnFwdSm80INS1_25CollectiveMainloopFwdSm80ILi4ELi1ELb0EN4cute5tupleIJNS5_1CILi128EEENS7_ILi64EEES8_EEELi128ENS_6half_tEfNS_4arch4Sm80ELb1ELb0ELb0ELb1ELb1ELb1ELb1ELb0EEENS1_21CollectiveEpilogueFwdINS6_IJS8_S8_S9_EEENS6_IJNS7_ILi1EEESH_SH_EEESB_SD_Li128ELb1ELb1ELb0ELb0EEENS1_19SingleTileSchedulerILb1ELb0ELb1ELi128EEEEEEEEEvNT_6ParamsE)
        /*0008*/ 	.word	0x00000004


	//----- nvinfo : EIATTR_FRAME_SIZE
	.align		4
.L_12:
        /*000c*/ 	.byte	0x04, 0x11
        /*000e*/ 	.short	(.L_14 - .L_13)
	.align		4
.L_13:
        /*0010*/ 	.word	index@(_ZN7cutlass13device_kernelIN5flash19enable_sm80_to_sm89INS1_16FlashAttnFwdSm80INS1_25CollectiveMainloopFwdSm80ILi4ELi1ELb0EN4cute5tupleIJNS5_1CILi128EEENS7_ILi64EEES8_EEELi128ENS_6half_tEfNS_4arch4Sm80ELb1ELb0ELb0ELb1ELb1ELb1ELb1ELb0EEENS1_21CollectiveEpilogueFwdINS6_IJS8_S8_S9_EEENS6_IJNS7_ILi1EEESH_SH_EEESB_SD_Li128ELb1ELb1ELb0ELb0EEENS1_19SingleTileSchedulerILb1ELb0ELb1ELi128EEEEEEEEEvNT_6ParamsE)
        /*0014*/ 	.word	0x00000000


	//----- nvinfo : EIATTR_REGCOUNT
	.align		4
.L_14:
        /*0018*/ 	.byte	0x04, 0x2f
        /*001a*/ 	.short	(.L_16 - .L_15)
	.align		4
.L_15:
        /*001c*/ 	.word	index@(_ZN7cutlass13device_kernelIN5flash19enable_sm80_to_sm89INS1_16FlashAttnFwdSm80INS1_25CollectiveMainloopFwdSm80ILi4ELi1ELb0EN4cute5tupleIJNS5_1CILi128EEENS7_ILi64EEES8_EEELi128ENS_6half_tEfNS_4arch4Sm80ELb1ELb0ELb0ELb1ELb1ELb0ELb1ELb0EEENS1_21CollectiveEpilogueFwdINS6_IJS8_S8_S9_EEENS6_IJNS7_ILi1EEESH_SH_EEESB_SD_Li128ELb1ELb1ELb0ELb0EEENS1_19SingleTileSchedulerILb1ELb0ELb1ELi128EEEEEEEEEvNT_6ParamsE)
        /*0020*/ 	.word	0x00000004


	//----- nvinfo : EIATTR_FRAME_SIZE
	.align		4
.L_16:
        /*0024*/ 	.byte	0x04, 0x11
        /*0026*/ 	.short	(.L_18 - .L_17)
	.align		4
.L_17:
        /*0028*/ 	.word	index@(_ZN7cutlass13device_kernelIN5flash19enable_sm80_to_sm89INS1_16FlashAttnFwdSm80INS1_25CollectiveMainloopFwdSm80ILi4ELi1ELb0EN4cute5tupleIJNS5_1CILi128EEENS7_ILi64EEES8_EEELi128ENS_6half_tEfNS_4arch4Sm80ELb1ELb0ELb0ELb1ELb1ELb0ELb1ELb0EEENS1_21CollectiveEpilogueFwdINS6_IJS8_S8_S9_EEENS6_IJNS7_ILi1EEESH_SH_EEESB_SD_Li128ELb1ELb1ELb0ELb0EEENS1_19SingleTileSchedulerILb1ELb0ELb1ELi128EEEEEEEEEvNT_6ParamsE)
        /*002c*/ 	.word	0x00000000


	//----- nvinfo : EIATTR_REGCOUNT
	.align		4
.L_18:
        /*0030*/ 	.byte	0x04, 0x2f
        /*0032*/ 	.short	(.L_20 - .L_19)
	.align		4
.L_19:
        /*0034*/ 	.word	index@(_ZN7cutlass13device_kernelIN5flash19enable_sm80_to_sm89INS1_16FlashAttnFwdSm80INS1_25CollectiveMainloopFwdSm80ILi4ELi1ELb0EN4cute5tupleIJNS5_1CILi128EEENS7_ILi64EEES8_EEELi128ENS_6half_tEfNS_4arch4Sm80ELb1ELb0ELb0ELb0ELb1ELb0ELb1ELb0EEENS1_21CollectiveEpilogueFwdINS6_IJS8_S8_S9_EEENS6_IJNS7_ILi1EEESH_SH_EEESB_SD_Li128ELb0ELb1ELb0ELb0EEENS1_30DynamicPersistentTileSchedulerILi128ELi128ELb0ELb1ELb0EEEEEEEEEvNT_6ParamsE)
        /*0038*/ 	.word	0x00000004


	//----- nvinfo : EIATTR_FRAME_SIZE
	.align		4
.L_20:
        /*003c*/ 	.byte	0x04, 0x11
        /*003e*/ 	.short	(.L_22 - .L_21)
	.align		4
.L_21:
        /*0040*/ 	.word	index@(_ZN7cutlass13device_kernelIN5flash19enable_sm80_to_sm89INS1_16FlashAttnFwdSm80INS1_25CollectiveMainloopFwdSm80ILi4ELi1ELb0EN4cute5tupleIJNS5_1CILi128EEENS7_ILi64EEES8_EEELi128ENS_6half_tEfNS_4arch4Sm80ELb1ELb0ELb0ELb0ELb1ELb0ELb1ELb0EEENS1_21CollectiveEpilogueFwdINS6_IJS8_S8_S9_EEENS6_IJNS7_ILi1EEESH_SH_EEESB_SD_Li128ELb0ELb1ELb0ELb0EEENS1_30DynamicPersistentTileSchedulerILi128ELi128ELb0ELb1ELb0EEEEEEEEEvNT_6ParamsE)
        /*0044*/ 	.word	0x00000000


	//----- nvinfo : EIATTR_REGCOUNT
	.align		4
.L_22:
        /*0048*/ 	.byte	0x04, 0x2f
        /*004a*/ 	.short	(.L_24 - .L_23)
	.align		4
.L_23:
        /*004c*/ 	.word	index@(_ZN7cutlass13device_kernelIN5flash19enable_sm80_to_sm89INS1_16FlashAttnFwdSm80INS1_25CollectiveMainloopFwdSm80ILi4ELi1ELb0EN4cute5tupleIJNS5_1CILi128EEENS7_ILi48EEES8_EEELi128ENS_6half_tEfNS_4arch4Sm80ELb0ELb1ELb0ELb1ELb1ELb1ELb1ELb0EEENS1_21CollectiveEpilogueFwdINS6_IJS8_S8_S9_EEENS6_IJNS7_ILi1EEESH_SH_EEESB_SD_Li128ELb1ELb1ELb0ELb0EEENS1_19SingleTileSchedulerILb1ELb0ELb1ELi128EEEEEEEEEvNT_6ParamsE)
        /*0050*/ 	.word	0x00000004


	//----- nvinfo : EIATTR_FRAME_SIZE
	.align		4
.L_24:
        /*0054*/ 	.byte	0x04, 0x11
        /*0056*/ 	.short	(.L_26 - .L_25)
	.align		4
.L_25:
        /*0058*/ 	.word	index@(_ZN7cutlass13device_kernelIN5flash19enable_sm80_to_sm89INS1_16FlashAttnFwdSm80INS1_25CollectiveMainloopFwdSm80ILi4ELi1ELb0EN4cute5tupleIJNS5_1CILi128EEENS7_ILi48EEES8_EEELi128ENS_6half_tEfNS_4arch4Sm80ELb0ELb1ELb0ELb1ELb1ELb1ELb1ELb0EEENS1_21CollectiveEpilogueFwdINS6_IJS8_S8_S9_EEENS6_IJNS7_ILi1EEESH_SH_EEESB_SD_Li128ELb1ELb1ELb0ELb0EEENS1_19SingleTileSchedulerILb1ELb0ELb1ELi128EEEEEEEEEvNT_6ParamsE)
        /*005c*/ 	.word	0x00000000


	//----- nvinfo : EIATTR_REGCOUNT
	.align		4
.L_26:
        /*0060*/ 	.byte	0x04, 0x2f
        /*0062*/ 	.short	(.L_28 - .L_27)
	.align		4
.L_27:
        /*0064*/ 	.word	index@(_ZN7cutlass13device_kernelIN5flash19enable_sm80_to_sm89INS1_16FlashAttnFwdSm80INS1_25CollectiveMainloopFwdSm80ILi4ELi1ELb0EN4cute5tupleIJNS5_1CILi128EEENS7_ILi48EEES8_EEELi128ENS_6half_tEfNS_4arch4Sm80ELb0ELb1ELb0ELb1ELb1ELb0ELb1ELb0EEENS1_21CollectiveEpilogueFwdINS6_IJS8_S8_S9_EEENS6_IJNS7_ILi1EEESH_SH_EEESB_SD_Li128ELb1ELb1ELb0ELb0EEENS1_19SingleTileSchedulerILb1ELb0ELb1ELi128EEEEEEEEEvNT_6ParamsE)
        /*0068*/ 	.word	0x00000004


	//----- nvinfo : EIATTR_FRAME_SIZE
	.align		4
.L_28:
        /*006c*/ 	.byte	0x04, 0x11
        /*006e*/ 	.short	(.L_30 - .L_29)
	.align		4
.L_29:
        /*0070*/ 	.word	index@(_ZN7cutlass13device_kernelIN5flash19enable_sm80_to_sm89INS1_16FlashAttnFwdSm80INS1_25CollectiveMainloopFwdSm80ILi4ELi1ELb0EN4cute5tupleIJNS5_1CILi128EEENS7_ILi48EEES8_EEELi128ENS_6half_tEfNS_4arch4Sm80ELb0ELb1ELb0ELb1ELb1ELb0ELb1ELb0EEENS1_21CollectiveEpilogueFwdINS6_IJS8_S8_S9_EEENS6_IJNS7_ILi1EEESH_SH_EEESB_SD_Li128ELb1ELb1ELb0ELb0EEENS1_19SingleTileSchedulerILb1ELb0ELb1ELi128EEEEEEEEEvNT_6ParamsE)
        /*0074*/ 	.word	0x00000000


	//----- nvinfo : EIATTR_REGCOUNT
	.align		4
.L_30:
        /*0078*/ 	.byte	0x04, 0x2f
        /*007a*/ 	.short	(.L_32 - .L_31)
	.align		4
.L_31:
        /*007c*/ 	.word	index@(_ZN7cutlass13device_kernelIN5flash19enable_sm80_to_sm89INS1_16FlashAttnFwdSm80INS1_25CollectiveMainloopFwdSm80ILi4ELi1ELb0EN4cute5tupleIJNS5_1CILi128EEENS7_ILi48EEES8_EEELi128ENS_6half_tEfNS_4arch4Sm80ELb0ELb1ELb0ELb0ELb1ELb0ELb1ELb0EEENS1_21CollectiveEpilogueFwdINS6_IJS8_S8_S9_EEENS6_IJNS7_ILi1EEESH_SH_EEESB_SD_Li128ELb0ELb1ELb0ELb0EEENS1_19SingleTileSchedulerILb0ELb0ELb1ELi128EEEEEEEEEvNT_6ParamsE)
        /*0080*/ 	.word	0x00000004


	//----- nvinfo : EIATTR_FRAME_SIZE
	.align		4
.L_32:
        /*0084*/ 	.byte	0x04, 0x11
        /*0086*/ 	.short	(.L_34 - .L_33)
	.align		4
.L_33:
        /*0088*/ 	.word	index@(_ZN7cutlass13device_kernelIN5flash19enable_sm80_to_sm89INS1_16FlashAttnFwdSm80INS1_25CollectiveMainloopFwdSm80ILi4ELi1ELb0EN4cute5tupleIJNS5_1CILi128EEENS7_ILi48EEES8_EEELi128ENS_6half_tEfNS_4arch4Sm80ELb0ELb1ELb0ELb0ELb1ELb0ELb1ELb0EEENS1_21CollectiveEpilogueFwdINS6_IJS8_S8_S9_EEENS6_IJNS7_ILi1EEESH_SH_EEESB_SD_Li128ELb0ELb1ELb0ELb0EEENS1_19SingleTileSchedulerILb0ELb0ELb1ELi128EEEEEEEEEvNT_6ParamsE)
        /*008c*/ 	.word	0x00000000


	//----- nvinfo : EIATTR_REGCOUNT
	.align		4
.L_34:
        /*0090*/ 	.byte	0x04, 0x2f
        /*0092*/ 	.short	(.L_36 - .L_35)
	.align		4
.L_35:
        /*0094*/ 	.word	index@(_ZN7cutlass13device_kernelIN5flash19enable_sm80_to_sm89INS1_16FlashAttnFwdSm80INS1_25CollectiveMainloopFwdSm80ILi4ELi1ELb0EN4cute5tupleIJNS5_1CILi128EEENS7_ILi64EEES8_EEELi128ENS_6half_tEfNS_4arch4Sm80ELb0ELb0ELb0ELb1ELb1ELb1ELb1ELb0EEENS1_21CollectiveEpilogueFwdINS6_IJS8_S8_S9_EEENS6_IJNS7_ILi1EEESH_SH_EEESB_SD_Li128ELb1ELb1ELb0ELb0EEENS1_19SingleTileSchedulerILb1ELb0ELb1ELi128EEEEEEEEEvNT_6ParamsE)
        /*0098*/ 	.word	0x00000004


	//----- nvinfo : EIATTR_FRAME_SIZE
	.align		4
.L_36:
        /*009c*/ 	.byte	0x04, 0x11
        /*009e*/ 	.short	(.L_38 - .L_37)
	.align		4
.L_37:
        /*00a0*/ 	.word	index@(_ZN7cutlass13device_kernelIN5flash19enable_sm80_to_sm89INS1_16FlashAttnFwdSm80INS1_25CollectiveMainloopFwdSm80ILi4ELi1ELb0EN4cute5tupleIJNS5_1CILi128EEENS7_ILi64EEES8_EEELi128ENS_6half_tEfNS_4arch4Sm80ELb0ELb0ELb0ELb1ELb1ELb1ELb1ELb0EEENS1_21CollectiveEpilogueFwdINS6_IJS8_S8_S9_EEENS6_IJNS7_ILi1EEESH_SH_EEESB_SD_Li128ELb1ELb1ELb0ELb0EEENS1_19SingleTileSchedulerILb1ELb0ELb1ELi128EEEEEEEEEvNT_6ParamsE)
        /*00a4*/ 	.word	0x00000000


	//----- nvinfo : EIATTR_REGCOUNT
	.align		4
.L_38:
        /*00a8*/ 	.byte	0x04, 0x2f
        /*00aa*/ 	.short	(.L_40 - .L_39)
	.align		4
.L_39:
        /*00ac*/ 	.word	index@(_ZN7cutlass13device_kernelIN5flash19enable_sm80_to_sm89INS1_16FlashAttnFwdSm80INS1_25CollectiveMainloopFwdSm80ILi4ELi1ELb0EN4cute5tupleIJNS5_1CILi128EEENS7_ILi64EEES8_EEELi128ENS_6half_tEfNS_4arch4Sm80ELb0ELb0ELb0ELb1ELb1ELb0ELb1ELb0EEENS1_21CollectiveEpilogueFwdINS6_IJS8_S8_S9_EEENS6_IJNS7_ILi1EEESH_SH_EEESB_SD_Li128ELb1ELb1ELb0ELb0EEENS1_19SingleTileSchedulerILb1ELb0ELb1ELi128EEEEEEEEEvNT_6ParamsE)
        /*00b0*/ 	.word	0x00000004


	//----- nvinfo : EIATTR_FRAME_SIZE
	.align		4
.L_40:
        /*00b4*/ 	.byte	0x04, 0x11
        /*00b6*/ 	.short	(.L_42 - .L_41)
	.align		4
.L_41:
        /*00b8*/ 	.word	index@(_ZN7cutlass13device_kernelIN5flash19enable_sm80_to_sm89INS1_16FlashAttnFwdSm80INS1_25CollectiveMainloopFwdSm80ILi4ELi1ELb0EN4cute5tupleIJNS5_1CILi128EEENS7_ILi64EEES8_EEELi128ENS_6half_tEfNS_4arch4Sm80ELb0ELb0ELb0ELb1ELb1ELb0ELb1ELb0EEENS1_21CollectiveEpilogueFwdINS6_IJS8_S8_S9_EEENS6_IJNS7_ILi1EEESH_SH_EEESB_SD_Li128ELb1ELb1ELb0ELb0EEENS1_19SingleTileSchedulerILb1ELb0ELb1ELi128EEEEEEEEEvNT_6ParamsE)
        /*00bc*/ 	.word	0x00000000


	//----- nvinfo : EIATTR_REGCOUNT
	.align		4
.L_42:
        /*00c0*/ 	.byte	0x04, 0x2f
        /*00c2*/ 	.short	(.L_44 - .L_43)
	.align		4
.L_43:
        /*00c4*/ 	.word	index@(_ZN7cutlass13device_kernelIN5flash19enable_sm80_to_sm89INS1_16FlashAttnFwdSm80INS1_25CollectiveMainloopFwdSm80ILi4ELi1ELb0EN4cute5tupleIJNS5_1CILi128EEENS7_ILi64EEES8_EEELi128ENS_6half_tEfNS_4arch4Sm80ELb0ELb0ELb0ELb0ELb1ELb0ELb1ELb0EEENS1_21CollectiveEpilogueFwdINS6_IJS8_S8_S9_EEENS6_IJNS7_ILi1EEESH_SH_EEESB_SD_Li128ELb0ELb1ELb0ELb0EEENS1_19SingleTileSchedulerILb0ELb0ELb1ELi128EEEEEEEEEvNT_6ParamsE)
        /*00c8*/ 	.word	0x00000004


	//----- nvinfo : EIATTR_FRAME_SIZE
	.align		4
.L_44:
        /*00cc*/ 	.byte	0x04, 0x11
        /*00ce*/ 	.short	(.L_46 - .L_45)
	.align		4
.L_45:
        /*00d0*/ 	.word	index@(_ZN7cutlass13device_kernelIN5flash19enable_sm80_to_sm89INS1_16FlashAttnFwdSm80INS1_25CollectiveMainloopFwdSm80ILi4ELi1ELb0EN4cute5tupleIJNS5_1CILi128EEENS7_ILi64EEES8_EEELi128ENS_6half_tEfNS_4arch4Sm80ELb0ELb0ELb0ELb0ELb1ELb0ELb1ELb0EEENS1_21CollectiveEpilogueFwdINS6_IJS8_S8_S9_EEENS6_IJNS7_ILi1EEESH_SH_EEESB_SD_Li128ELb0ELb1ELb0ELb0EEENS1_19SingleTileSchedulerILb0ELb0ELb1ELi128EEEEEEEEEvNT_6ParamsE)
        /*00d4*/ 	.word	0x00000000


	//----- nvinfo : EIATTR_REGCOUNT
	.align		4
.L_46:
        /*00d8*/ 	.byte	0x04, 0x2f
        /*00da*/ 	.short	(.L_48 - .L_47)
	.align		4
.L_47:
        /*00dc*/ 	.word	index@(_ZN7cutlass13device_kernelIN5flash19enable_sm80_to_sm89INS1_16FlashAttnFwdSm80INS1_25CollectiveMainloopFwdSm80ILi8ELi1ELb1EN4cute5tupleIJNS5_1CILi128EEES8_S8_EEELi128ENS_6half_tEfNS_4arch4Sm80ELb1ELb0ELb0ELb1ELb1ELb1ELb1ELb0EEENS1_21CollectiveEpilogueFwdIS9_NS6_IJNS7_ILi1EEESF_SF_EEESA_SC_Li256ELb1ELb1ELb0ELb0EEENS1_19SingleTileSchedulerILb1ELb0ELb1ELi128EEEEEEEEEvNT_6ParamsE)
        /*00e0*/ 	.word	0x00000004


	//----- nvinfo : EIATTR_FRAME_SIZE
	.align		4
.L_48:
        /*00e4*/ 	.byte	0x04, 0x11
        /*00e6*/ 	.short	(.L_50 - .L_49)
	.align		4
.L_49:
        /*00e8*/ 	.word	index@(_ZN7cutlass13device_kernelIN5flash19enable_sm80_to_sm89INS1_16FlashAttnFwdSm80INS1_25CollectiveMainloopFwdSm80ILi8ELi1ELb1EN4cute5tupleIJNS5_1CILi128EEES8_S8_EEELi128ENS_6half_tEfNS_4arch4Sm80ELb1ELb0ELb0ELb1ELb1ELb1ELb1ELb0EEENS1_21CollectiveEpilogueFwdIS9_NS6_IJNS7_ILi1EEESF_SF_EEESA_SC_Li256ELb1ELb1ELb0ELb0EEENS1_19SingleTileSchedulerILb1ELb0ELb1ELi128EEEEEEEEEvNT_6ParamsE)
        /*00ec*/ 	.word	0x00000000


	//----- nvinfo : EIATTR_REGCOUNT
	.align		4
.L_50:
        /*00f0*/ 	.byte	0x04, 0x2f
        /*00f2*/ 	.short	(.L_52 - .L_51)
	.align		4
.L_51:
        /*00f4*/ 	.word	index@(_ZN7cutlass13device_kernelIN5flash19enable_sm80_to_sm89INS1_16FlashAttnFwdSm80INS1_25CollectiveMainloopFwdSm80ILi8ELi1ELb1EN4cute5tupleIJNS5_1CILi128EEES8_S8_EEELi128ENS_6half_tEfNS_4arch4Sm80ELb1ELb0ELb0ELb1ELb1ELb0ELb1ELb0EEENS1_21CollectiveEpilogueFwdIS9_NS6_IJNS7_ILi1EEESF_SF_EEESA_SC_Li256ELb1ELb1ELb0ELb0EEENS1_19SingleTileSchedulerILb1ELb0ELb1ELi128EEEEEEEEEvNT_6ParamsE)
        /*00f8*/ 	.word	0x00000004


	//----- nvinfo : EIATTR_FRAME_SIZE
	.align		4
.L_52:
        /*00fc*/ 	.byte	0x04, 0x11
        /*00fe*/ 	.short	(.L_54 - .L_53)
	.align		4
.L_53:
        /*0100*/ 	.word	index@(_ZN7cutlass13device_kernelIN5flash19enable_sm80_to_sm89INS1_16FlashAttnFwdSm80INS1_25CollectiveMainloopFwdSm80ILi8ELi1ELb1EN4cute5tupleIJNS5_1CILi128EEES8_S8_EEELi128ENS_6half_tEfNS_4arch4Sm80ELb1ELb0ELb0ELb1ELb1ELb0ELb1ELb0EEENS1_21CollectiveEpilogueFwdIS9_NS6_IJNS7_ILi1EEESF_SF_EEESA_SC_Li256ELb1ELb1ELb0ELb0EEENS1_19SingleTileSchedulerILb1ELb0ELb1ELi128EEEEEEEEEvNT_6ParamsE)
        /*0104*/ 	.word	0x00000000


	//----- nvinfo : EIATTR_REGCOUNT
	.align		4
.L_54:
        /*0108*/ 	.byte	0x04, 0x2f
        /*010a*/ 	.short	(.L_56 - .L_55)
	.align		4
.L_55:
        /*010c*/ 	.word	index@(_ZN7cutlass13device_kernelIN5flash19enable_sm80_to_sm89INS1_16FlashAttnFwdSm80INS1_25CollectiveMainloopFwdSm80ILi8ELi1ELb1EN4cute5tupleIJNS5_1CILi128EEES8_S8_EEELi128ENS_6half_tEfNS_4arch4Sm80ELb1ELb0ELb0ELb0ELb1ELb0ELb1ELb0EEENS1_21CollectiveEpilogueFwdIS9_NS6_IJNS7_ILi1EEESF_SF_EEESA_SC_Li256ELb0ELb1ELb0ELb0EEENS1_30DynamicPersistentTileSchedulerILi256ELi256ELb0ELb1ELb0EEEEEEEEEvNT_6ParamsE)
        /*0110*/ 	.word	0x00000004


	//----- nvinfo : EIATTR_FRAME_SIZE
	.align		4
.L_56:
        /*0114*/ 	.byte	0x04, 0x11
        /*0116*/ 	.short	(.L_58 - .L_57)
	.align		4
.L_57:
        /*0118*/ 	.word	index@(_ZN7cutlass13device_kernelIN5flash19enable_sm80_to_sm89INS1_16FlashAttnFwdSm80INS1_25CollectiveMainloopFwdSm80ILi8ELi1ELb1EN4cute5tupleIJNS5_1CILi128EEES8_S8_EEELi128ENS_6half_tEfNS_4arch4Sm80ELb1ELb0ELb0ELb0ELb1ELb0ELb1ELb0EEENS1_21CollectiveEpilogueFwdIS9_NS6_IJNS7_ILi1EEESF_SF_EEESA_SC_Li256ELb0ELb1ELb0ELb0EEENS1_30DynamicPersistentTileSchedulerILi256ELi256ELb0ELb1ELb0EEEEEEEEEvNT_6ParamsE)
        /*011c*/ 	.word	0x00000000


	//----- nvinfo : EIATTR_REGCOUNT
	.align		4
.L_58:
        /*0120*/ 	.byte	0x04, 0x2f
        /*0122*/ 	.short	(.L_60 - .L_59)
	.align		4
.L_59:
        /*0124*/ 	.word	index@(_ZN7cutlass13device_kernelIN5flash19enable_sm80_to_sm89INS1_16FlashAttnFwdSm80INS1_25CollectiveMainloopFwdSm80ILi8ELi1ELb1EN4cute5tupleIJNS5_1CILi128EEENS7_ILi96EEES8_EEELi128ENS_6half_tEfNS_4arch4Sm80ELb0ELb1ELb0ELb1ELb1ELb1ELb1ELb0EEENS1_21CollectiveEpilogueFwdINS6_IJS8_S8_S9_EEENS6_IJNS7_ILi1EEESH_SH_EEESB_SD_Li256ELb1ELb1ELb0ELb0EEENS1_19SingleTileSchedulerILb1ELb0ELb1ELi128EEEEEEEEEvNT_6ParamsE)
        /*0128*/ 	.word	0x00000004


	//----- nvinfo : EIATTR_FRAME_SIZE
	.align		4
.L_60:
        /*012c*/ 	.byte	0x04, 0x11
        /*012e*/ 	.short	(.L_62 - .L_61)
	.align		4
.L_61:
        /*0130*/ 	.word	index@(_ZN7cutlass13device_kernelIN5flash19enable_sm80_to_sm89INS1_16FlashAttnFwdSm80INS1_25CollectiveMainloopFwdSm80ILi8ELi1ELb1EN4cute5tupleIJNS5_1CILi128EEENS7_ILi96EEES8_EEELi128ENS_6half_tEfNS_4arch4Sm80ELb0ELb1ELb0ELb1ELb1ELb1ELb1ELb0EEENS1_21CollectiveEpilogueFwdINS6_IJS8_S8_S9_EEENS6_IJNS7_ILi1EEESH_SH_EEESB_SD_Li256ELb1ELb1ELb0ELb0EEENS1_19SingleTileSchedulerILb1ELb0ELb1ELi128EEEEEEEEEvNT_6ParamsE)
        /*0134*/ 	.word	0x00000000


	//----- nvinfo : EIATTR_REGCOUNT
	.align		4
.L_62:
        /*0138*/ 	.byte	0x04, 0x2f
        /*013a*/ 	.short	(.L_64 - .L_63)
	.align		4
.L_63:
        /*013c*/ 	.word	index@(_ZN7cutlass13device_kernelIN5flash19enable_sm80_to_sm89INS1_16FlashAttnFwdSm80INS1_25CollectiveMainloopFwdSm80ILi8ELi1ELb1EN4cute5tupleIJNS5_1CILi128EEENS7_ILi96EEES8_EEELi128ENS_6half_tEfNS_4arch4Sm80ELb0ELb1ELb0ELb1ELb1ELb0ELb1ELb0EEENS1_21CollectiveEpilogueFwdINS6_IJS8_S8_S9_EEENS6_IJNS7_ILi1EEESH_SH_EEESB_SD_Li256ELb1ELb1ELb0ELb0EEENS1_19SingleTileSchedulerILb1ELb0ELb1ELi128EEEEEEEEEvNT_6ParamsE)
        /*0140*/ 	.word	0x00000004


	//----- nvinfo : EIATTR_FRAME_SIZE
	.align		4
.L_64:
        /*0144*/ 	.byte	0x04, 0x11
        /*0146*/ 	.short	(.L_66 - .L_65)
	.align		4
.L_65:
        /*0148*/ 	.word	index@(_ZN7cutlass13device_kernelIN5flash19enable_sm80_to_sm89INS1_16FlashAttnFwdSm80INS1_25CollectiveMainloopFwdSm80ILi8ELi1ELb1EN4cute5tupleIJNS5_1CILi128EEENS7_ILi96EEES8_EEELi128ENS_6half_tEfNS_4arch4Sm80ELb0ELb1ELb0ELb1ELb1ELb0ELb1ELb0EEENS1_21CollectiveEpilogueFwdINS6_IJS8_S8_S9_EEENS6_IJNS7_ILi1EEESH_SH_EEESB_SD_Li256ELb1ELb1ELb0ELb0EEENS1_19SingleTileSchedulerILb1ELb0ELb1ELi128EEEEEEEEEvNT_6ParamsE)
        /*014c*/ 	.word	0x00000000


	//----- nvinfo : EIATTR_REGCOUNT
	.align		4
.L_66:
        /*0150*/ 	.byte	0x04, 0x2f
        /*0152*/ 	.short	(.L_68 - .L_67)
	.align		4
.L_67:
        /*0154*/ 	.word	index@(_ZN7cutlass13device_kernelIN5flash19enable_sm80_to_sm89INS1_16FlashAttnFwdSm80INS1_25CollectiveMainloopFwdSm80ILi8ELi1ELb1EN4cute5tupleIJNS5_1CILi128EEENS7_ILi96EEES8_EEELi128ENS_6half_tEfNS_4arch4Sm80ELb0ELb1ELb0ELb0ELb1ELb0ELb1ELb0EEENS1_21CollectiveEpilogueFwdINS6_IJS8_S8_S9_EEENS6_IJNS7_ILi1EEESH_SH_EEESB_SD_Li256ELb0ELb1ELb0ELb0EEENS1_19SingleTileSchedulerILb0ELb0ELb1ELi128EEEEEEEEEvNT_6ParamsE)
        /*0158*/ 	.word	0x00000004


	//----- nvinfo : EIATTR_FRAME_SIZE
	.align		4
.L_68:
        /*015c*/ 	.byte	0x04, 0x11
        /*015e*/ 	.short	(.L_70 - .L_69)
	.align		4
.L_69:
        /*0160*/ 	.word	index@(_ZN7cutlass13device_kernelIN5flash19enable_sm80_to_sm89INS1_16FlashAttnFwdSm80INS1_25CollectiveMainloopFwdSm80ILi8ELi1ELb1EN4cute5tupleIJNS5_1CILi128EEENS7_ILi96EEES8_EEELi128ENS_6half_tEfNS_4arch4Sm80ELb0ELb1ELb0ELb0ELb1ELb0ELb1ELb0EEENS1_21CollectiveEpilogueFwdINS6_IJS8_S8_S9_EEENS6_IJNS7_ILi1EEESH_SH_EEESB_SD_Li256ELb0ELb1ELb0ELb0EEENS1_19SingleTileSchedulerILb0ELb0ELb1ELi128EEEEEEEEEvNT_6ParamsE)
        /*0164*/ 	.word	0x00000000


	//----- nvinfo : EIATTR_REGCOUNT
	.align		4
.L_70:
        /*0168*/ 	.byte	0x04, 0x2f
        /*016a*/ 	.short	(.L_72 - .L_71)
	.align		4
.L_71:
        /*016c*/ 	.word	index@(_ZN7cutlass13device_kernelIN5flash19enable_sm80_to_sm89INS1_16FlashAttnFwdSm80INS1_25CollectiveMainloopFwdSm80ILi8ELi1ELb1EN4cute5tupleIJNS5_1CILi128EEES8_S8_EEELi128ENS_6half_tEfNS_4arch4Sm80ELb0ELb0ELb0ELb1ELb1ELb1ELb1ELb0EEENS1_21CollectiveEpilogueFwdIS9_NS6_IJNS7_ILi1EEESF_SF_EEESA_SC_Li256ELb1ELb1ELb0ELb0EEENS1_19SingleTileSchedulerILb1ELb0ELb1ELi128EEEEEEEEEvNT_6ParamsE)
        /*0170*/ 	.word	0x00000004


	//----- nvinfo : EIATTR_FRAME_SIZE
	.align		4
.L_72:
        /*0174*/ 	.byte	0x04, 0x11
        /*0176*/ 	.short	(.L_74 - .L_73)
	.align		4
.L_73:
        /*0178*/ 	.word	index@(_ZN7cutlass13device_kernelIN5flash19enable_sm80_to_sm89INS1_16FlashAttnFwdSm80INS1_25CollectiveMainloopFwdSm80ILi8ELi1ELb1EN4cute5tupleIJNS5_1CILi128EEES8_S8_EEELi128ENS_6half_tEfNS_4arch4Sm80ELb0ELb0ELb0ELb1ELb1ELb1ELb1ELb0EEENS1_21CollectiveEpilogueFwdIS9_NS6_IJNS7_ILi1EEESF_SF_EEESA_SC_Li256ELb1ELb1ELb0ELb0EEENS1_19SingleTileSchedulerILb1ELb0ELb1ELi128EEEEEEEEEvNT_6ParamsE)
        /*017c*/ 	.word	0x00000000


	//----- nvinfo : EIATTR_REGCOUNT
	.align		4
.L_74:
        /*0180*/ 	.byte	0x04, 0x2f
        /*0182*/ 	.short	(.L_76 - .L_75)
	.align		4
.L_75:
        /*0184*/ 	.word	index@(_ZN7cutlass13device_kernelIN5flash19enable_sm80_to_sm89INS1_16FlashAttnFwdSm80INS1_25CollectiveMainloopFwdSm80ILi8ELi1ELb1EN4cute5tupleIJNS5_1CILi128EEES8_S8_EEELi128ENS_6half_tEfNS_4arch4Sm80ELb0ELb0ELb0ELb1ELb1ELb0ELb1ELb0EEENS1_21CollectiveEpilogueFwdIS9_NS6_IJNS7_ILi1EEESF_SF_EEESA_SC_Li256ELb1ELb1ELb0ELb0EEENS1_19SingleTileSchedulerILb1ELb0ELb1ELi128EEEEEEEEEvNT_6ParamsE)
        /*0188*/ 	.word	0x00000004


	//----- nvinfo : EIATTR_FRAME_SIZE
	.align		4
.L_76:
        /*018c*/ 	.byte	0x04, 0x11
        /*018e*/ 	.short	(.L_78 - .L_77)
	.align		4
.L_77:
        /*0190*/ 	.word	index@(_ZN7cutlass13device_kernelIN5flash19enable_sm80_to_sm89INS1_16FlashAttnFwdSm80INS1_25CollectiveMainloopFwdSm80ILi8ELi1ELb1EN4cute5tupleIJNS5_1CILi128EEES8_S8_EEELi128ENS_6half_tEfNS_4arch4Sm80ELb0ELb0ELb0ELb1ELb1ELb0ELb1ELb0EEENS1_21CollectiveEpilogueFwdIS9_NS6_IJNS7_ILi1EEESF_SF_EEESA_SC_Li256ELb1ELb1ELb0ELb0EEENS1_19SingleTileSchedulerILb1ELb0ELb1ELi128EEEEEEEEEvNT_6ParamsE)
        /*0194*/ 	.word	0x00000000


	//----- nvinfo : EIATTR_REGCOUNT
	.align		4
.L_78:
        /*0198*/ 	.byte	0x04, 0x2f
        /*019a*/ 	.short	(.L_80 - .L_79)
	.align		4
.L_79:
        /*019c*/ 	.word	index@(_ZN7cutlass13device_kernelIN5flash19enable_sm80_to_sm89INS1_16FlashAttnFwdSm80INS1_25CollectiveMainloopFwdSm80ILi8ELi1ELb1EN4cute5tupleIJNS5_1CILi128EEES8_S8_EEELi128ENS_6half_tEfNS_4arch4Sm80ELb0ELb0ELb0ELb0ELb1ELb0ELb1ELb0EEENS1_21CollectiveEpilogueFwdIS9_NS6_IJNS7_ILi1EEESF_SF_EEESA_SC_Li256ELb0ELb1ELb0ELb0EEENS1_19SingleTileSchedulerILb0ELb0ELb1ELi128EEEEEEEEEvNT_6ParamsE)
        /*01a0*/ 	.word	0x00000004


	//----- nvinfo : EIATTR_FRAME_SIZE
	.align		4
.L_80:
        /*01a4*/ 	.byte	0x04, 0x11
        /*01a6*/ 	.short	(.L_82 - .L_81)
	.align		4
.L_81:
        /*01a8*/ 	.word	index@(_ZN7cutlass13device_kernelIN5flash19enable_sm80_to_sm89INS1_16FlashAttnFwdSm80INS1_25CollectiveMainloopFwdSm80ILi8ELi1ELb1EN4cute5tupleIJNS5_1CILi128EEES8_S8_EEELi128ENS_6half_tEfNS_4arch4Sm80ELb0ELb0ELb0ELb0ELb1ELb0ELb1ELb0EEENS1_21CollectiveEpilogueFwdIS9_NS6_IJNS7_ILi1EEESF_SF_EEESA_SC_Li256ELb0ELb1ELb0ELb0EEENS1_19SingleTileSchedulerILb0ELb0ELb1ELi128EEEEEEEEEvNT_6ParamsE)
        /*01ac*/ 	.word	0x00000000


	//----- nvinfo : EIATTR_MIN_STACK_SIZE
	.align		4
.L_82:
        /*01b0*/ 	.byte	0x04, 0x12
        /*01b2*/ 	.short	(.L_84 - .L_83)
	.align		4
.L_83:
        /*01b4*/ 	.word	index@(_ZN7cutlass13device_kernelIN5flash19enable_sm80_to_sm89INS1_16FlashAttnFwdSm80INS1_25CollectiveMainloopFwdSm80ILi8ELi1ELb1EN4cute5tupleIJNS5_1CILi128EEES8_S8_EEELi128ENS_6half_tEfNS_4arch4Sm80ELb0ELb0ELb0ELb0ELb1ELb0ELb1ELb0EEENS1_21CollectiveEpilogueFwdIS9_NS6_IJNS7_ILi1EEESF_SF_EEESA_SC_Li256ELb0ELb1ELb0ELb0EEENS1_19SingleTileSchedulerILb0ELb0ELb1ELi128EEEEEEEEEvNT_6ParamsE)
        /*01b8*/ 	.word	0x00000000


	//----- nvinfo : EIATTR_MIN_STACK_SIZE
	.align		4
.L_84:
        /*01bc*/ 	.byte	0x04, 0x12
        /*01be*/ 	.short	(.L_86 - .L_85)
	.align		4
.L_85:
        /*01c0*/ 	.word	index@(_ZN7cutlass13device_kernelIN5flash19enable_sm80_to_sm89INS1_16FlashAttnFwdSm80INS1_25CollectiveMainloopFwdSm80ILi8ELi1ELb1EN4cute5tupleIJNS5_1CILi128EEES8_S8_EEELi128ENS_6half_tEfNS_4arch4Sm80ELb0ELb0ELb0ELb1ELb1ELb0ELb1ELb0EEENS1_21CollectiveEpilogueFwdIS9_NS6_IJNS7_ILi1EEESF_SF_EEESA_SC_Li256ELb1ELb1ELb0ELb0EEENS1_19SingleTileSchedulerILb1ELb0ELb1ELi128EEEEEEEEEvNT_6ParamsE)
        /*01c4*/ 	.word	0x00000000


	//----- nvinfo : EIATTR_MIN_STACK_SIZE
	.align		4
.L_86:
        /*01c8*/ 	.byte	0x04, 0x12
        /*01ca*/ 	.short	(.L_88 - .L_87)
	.align		4
.L_87:
        /*01cc*/ 	.word	index@(_ZN7cutlass13device_kernelIN5flash19enable_sm80_to_sm89INS1_16FlashAttnFwdSm80INS1_25CollectiveMainloopFwdSm80ILi8ELi1ELb1EN4cute5tupleIJNS5_1CILi128EEES8_S8_EEELi128ENS_6half_tEfNS_4arch4Sm80ELb0ELb0ELb0ELb1ELb1ELb1ELb1ELb0EEENS1_21CollectiveEpilogueFwdIS9_NS6_IJNS7_ILi1EEESF_SF_EEESA_SC_Li256ELb1ELb1ELb0ELb0EEENS1_19SingleTileSchedulerILb1ELb0ELb1ELi128EEEEEEEEEvNT_6ParamsE)
        /*01d0*/ 	.word	0x00000000


	//----- nvinfo : EIATTR_MIN_STACK_SIZE
	.align		4
.L_88:
        /*01d4*/ 	.byte	0x04, 0x12
        /*01d6*/ 	.short	(.L_90 - .L_89)
	.align		4
.L_89:
        /*01d8*/ 	.word	index@(_ZN7cutlass13device_kernelIN5flash19enable_sm80_to_sm89INS1_16FlashAttnFwdSm80INS1_25CollectiveMainloopFwdSm80ILi8ELi1ELb1EN4cute5tupleIJNS5_1CILi128EEENS7_ILi96EEES8_EEELi128ENS_6half_tEfNS_4arch4Sm80ELb0ELb1ELb0ELb0ELb1ELb0ELb1ELb0EEENS1_21CollectiveEpilogueFwdINS6_IJS8_S8_S9_EEENS6_IJNS7_ILi1EEESH_SH_EEESB_SD_Li256ELb0ELb1ELb0ELb0EEENS1_19SingleTileSchedulerILb0ELb0ELb1ELi128EEEEEEEEEvNT_6ParamsE)
        /*01dc*/ 	.word	0x00000000


	//----- nvinfo : EIATTR_MIN_STACK_SIZE
	.align		4
.L_90:
        /*01e0*/ 	.byte	0x04, 0x12
        /*01e2*/ 	.short	(.L_92 - .L_91)
	.align		4
.L_91:
        /*01e4*/ 	.word	index@(_ZN7cutlass13device_kernelIN5flash19enable_sm80_to_sm89INS1_16FlashAttnFwdSm80INS1_25CollectiveMainloopFwdSm80ILi8ELi1ELb1EN4cute5tupleIJNS5_1CILi128EEENS7_ILi96EEES8_EEELi128ENS_6half_tEfNS_4arch4Sm80ELb0ELb1ELb0ELb1ELb1ELb0ELb1ELb0EEENS1_21CollectiveEpilogueFwdINS6_IJS8_S8_S9_EEENS6_IJNS7_ILi1EEESH_SH_EEESB_SD_Li256ELb1ELb1ELb0ELb0EEENS1_19SingleTileSchedulerILb1ELb0ELb1ELi128EEEEEEEEEvNT_6ParamsE)
        /*01e8*/ 	.word	0x00000000


	//----- nvinfo : EIATTR_MIN_STACK_SIZE
	.align		4
.L_92:
        /*01ec*/ 	.byte	0x04, 0x12
        /*01ee*/ 	.short	(.L_94 - .L_93)
	.align		4
.L_93:
        /*01f0*/ 	.word	index@(_ZN7cutlass13device_kernelIN5flash19enable_sm80_to_sm89INS1_16FlashAttnFwdSm80INS1_25CollectiveMainloopFwdSm80ILi8ELi1ELb1EN4cute5tupleIJNS5_1CILi128EEENS7_ILi96EEES8_EEELi128ENS_6half_tEfNS_4arch4Sm80ELb0ELb1ELb0ELb1ELb1ELb1ELb1ELb0EEENS1_21CollectiveEpilogueFwdINS6_IJS8_S8_S9_EEENS6_IJNS7_ILi1EEESH_SH_EEESB_SD_Li256ELb1ELb1ELb0ELb0EEENS1_19SingleTileSchedulerILb1ELb0ELb1ELi128EEEEEEEEEvNT_6ParamsE)
        /*01f4*/ 	.word	0x00000000


	//----- nvinfo : EIATTR_MIN_STACK_SIZE
	.align		4
.L_94:
        /*01f8*/ 	.byte	0x04, 0x12
        /*01fa*/ 	.short	(.L_96 - .L_95)
	.align		4
.L_95:
        /*01fc*/ 	.word	index@(_ZN7cutlass13device_kernelIN5flash19enable_sm80_to_sm89INS1_16FlashAttnFwdSm80INS1_25CollectiveMainloopFwdSm80ILi8ELi1ELb1EN4cute5tupleIJNS5_1CILi128EEES8_S8_EEELi128ENS_6half_tEfNS_4arch4Sm80ELb1ELb0ELb0ELb0ELb1ELb0ELb1ELb0EEENS1_21CollectiveEpilogueFwdIS9_NS6_IJNS7_ILi1EEESF_SF_EEESA_SC_Li256ELb0ELb1ELb0ELb0EEENS1_30DynamicPersistentTileSchedulerILi256ELi256ELb0ELb1ELb0EEEEEEEEEvNT_6ParamsE)
        /*0200*/ 	.word	0x00000000


	//----- nvinfo : EIATTR_MIN_STACK_SIZE
	.align		4
.L_96:
        /*0204*/ 	.byte	0x04, 0x12
        /*0206*/ 	.short	(.L_98 - .L_97)
	.align		4
.L_97:
        /*0208*/ 	.word	index@(_ZN7cutlass13device_kernelIN5flash19enable_sm80_to_sm89INS1_16FlashAttnFwdSm80INS1_25CollectiveMainloopFwdSm80ILi8ELi1ELb1EN4cute5tupleIJNS5_1CILi128EEES8_S8_EEELi128ENS_6half_tEfNS_4arch4Sm80ELb1ELb0ELb0ELb1ELb1ELb0ELb1ELb0EEENS1_21CollectiveEpilogueFwdIS9_NS6_IJNS7_ILi1EEESF_SF_EEESA_SC_Li256ELb1ELb1ELb0ELb0EEENS1_19SingleTileSchedulerILb1ELb0ELb1ELi128EEEEEEEEEvNT_6ParamsE)
        /*020c*/ 	.word	0x00000000


	//----- nvinfo : EIATTR_MIN_STACK_SIZE
	.align		4
.L_98:
        /*0210*/ 	.byte	0x04, 0x12
        /*0212*/ 	.short	(.L_100 - .L_99)
	.align		4
.L_99:
        /*0214*/ 	.word	index@(_ZN7cutlass13device_kernelIN5flash19enable_sm80_to_sm89INS1_16FlashAttnFwdSm80INS1_25CollectiveMainloopFwdSm80ILi8ELi1ELb1EN4cute5tupleIJNS5_1CILi128EEES8_S8_EEELi128ENS_6half_tEfNS_4arch4Sm80ELb1ELb0ELb0ELb1ELb1ELb1ELb1ELb0EEENS1_21CollectiveEpilogueFwdIS9_NS6_IJNS7_ILi1EEESF_SF_EEESA_SC_Li256ELb1ELb1ELb0ELb0EEENS1_19SingleTileSchedulerILb1ELb0ELb1ELi128EEEEEEEEEvNT_6ParamsE)
        /*0218*/ 	.word	0x00000000


	//----- nvinfo : EIATTR_MIN_STACK_SIZE
	.align		4
.L_100:
        /*021c*/ 	.byte	0x04, 0x12
        /*021e*/ 	.short	(.L_102 - .L_101)
	.align		4
.L_101:
        /*0220*/ 	.word	index@(_ZN7cutlass13device_kernelIN5flash19enable_sm80_to_sm89INS1_16FlashAttnFwdSm80INS1_25CollectiveMainloopFwdSm80ILi4ELi1ELb0EN4cute5tupleIJNS5_1CILi128EEENS7_ILi64EEES8_EEELi128ENS_6half_tEfNS_4arch4Sm80ELb0ELb0ELb0ELb0ELb1ELb0ELb1ELb0EEENS1_21CollectiveEpilogueFwdINS6_IJS8_S8_S9_EEENS6_IJNS7_ILi1EEESH_SH_EEESB_SD_Li128ELb0ELb1ELb0ELb0EEENS1_19SingleTileSchedulerILb0ELb0ELb1ELi128EEEEEEEEEvNT_6ParamsE)
        /*0224*/ 	.word	0x00000000


	//----- nvinfo : EIATTR_MIN_STACK_SIZE
	.align		4
.L_102:
        /*0228*/ 	.byte	0x04, 0x12
        /*022a*/ 	.short	(.L_104 - .L_103)
	.align		4
.L_103:
        /*022c*/ 	.word	index@(_ZN7cutlass13device_kernelIN5flash19enable_sm80_to_sm89INS1_16FlashAttnFwdSm80INS1_25CollectiveMainloopFwdSm80ILi4ELi1ELb0EN4cute5tupleIJNS5_1CILi128EEENS7_ILi64EEES8_EEELi128ENS_6half_tEfNS_4arch4Sm80ELb0ELb0ELb0ELb1ELb1ELb0ELb1ELb0EEENS1_21CollectiveEpilogueFwdINS6_IJS8_S8_S9_EEENS6_IJNS7_ILi1EEESH_SH_EEESB_SD_Li128ELb1ELb1ELb0ELb0EEENS1_19SingleTileSchedulerILb1ELb0ELb1ELi128EEEEEEEEEvNT_6ParamsE)
        /*0230*/ 	.word	0x00000000


	//----- nvinfo : EIATTR_MIN_STACK_SIZE
	.align		4
.L_104:
        /*0234*/ 	.byte	0x04, 0x12
        /*0236*/ 	.short	(.L_106 - .L_105)
	.align		4
.L_105:
        /*0238*/ 	.word	index@(_ZN7cutlass13device_kernelIN5flash19enable_sm80_to_sm89INS1_16FlashAttnFwdSm80INS1_25CollectiveMainloopFwdSm80ILi4ELi1ELb0EN4cute5tupleIJNS5_1CILi128EEENS7_ILi64EEES8_EEELi128ENS_6half_tEfNS_4arch4Sm80ELb0ELb0ELb0ELb1ELb1ELb1ELb1ELb0EEENS1_21CollectiveEpilogueFwdINS6_IJS8_S8_S9_EEENS6_IJNS7_ILi1EEESH_SH_EEESB_SD_Li128ELb1ELb1ELb0ELb0EEENS1_19SingleTileSchedulerILb1ELb0ELb1ELi128EEEEEEEEEvNT_6ParamsE)
        /*023c*/ 	.word	0x00000000


	//----- nvinfo : EIATTR_MIN_STACK_SIZE
	.align		4
.L_106:
        /*0240*/ 	.byte	0x04, 0x12
        /*0242*/ 	.short	(.L_108 - .L_107)
	.align		4
.L_107:
        /*0244*/ 	.word	index@(_ZN7cutlass13device_kernelIN5flash19enable_sm80_to_sm89INS1_16FlashAttnFwdSm80INS1_25CollectiveMainloopFwdSm80ILi4ELi1ELb0EN4cute5tupleIJNS5_1CILi128EEENS7_ILi48EEES8_EEELi128ENS_6half_tEfNS_4arch4Sm80ELb0ELb1ELb0ELb0ELb1ELb0ELb1ELb0EEENS1_21CollectiveEpilogueFwdINS6_IJS8_S8_S9_EEENS6_IJNS7_ILi1EEESH_SH_EEESB_SD_Li128ELb0ELb1ELb0ELb0EEENS1_19SingleTileSchedulerILb0ELb0ELb1ELi128EEEEEEEEEvNT_6ParamsE)
        /*0248*/ 	.word	0x00000000


	//----- nvinfo : EIATTR_MIN_STACK_SIZE
	.align		4
.L_108:
        /*024c*/ 	.byte	0x04, 0x12
        /*024e*/ 	.short	(.L_110 - .L_109)
	.align		4
.L_109:
        /*0250*/ 	.word	index@(_ZN7cutlass13device_kernelIN5flash19enable_sm80_to_sm89INS1_16FlashAttnFwdSm80INS1_25CollectiveMainloopFwdSm80ILi4ELi1ELb0EN4cute5tupleIJNS5_1CILi128EEENS7_ILi48EEES8_EEELi128ENS_6half_tEfNS_4arch4Sm80ELb0ELb1ELb0ELb1ELb1ELb0ELb1ELb0EEENS1_21CollectiveEpilogueFwdINS6_IJS8_S8_S9_EEENS6_IJNS7_ILi1EEESH_SH_EEESB_SD_Li128ELb1ELb1ELb0ELb0EEENS1_19SingleTileSchedulerILb1ELb0ELb1ELi128EEEEEEEEEvNT_6ParamsE)
        /*0254*/ 	.word	0x00000000


	//----- nvinfo : EIATTR_MIN_STACK_SIZE
	.align		4
.L_110:
        /*0258*/ 	.byte	0x04, 0x12
        /*025a*/ 	.short	(.L_112 - .L_111)
	.align		4
.L_111:
        /*025c*/ 	.word	index@(_ZN7cutlass13device_kernelIN5flash19enable_sm80_to_sm89INS1_16FlashAttnFwdSm80INS1_25CollectiveMainloopFwdSm80ILi4ELi1ELb0EN4cute5tupleIJNS5_1CILi128EEENS7_ILi48EEES8_EEELi128ENS_6half_tEfNS_4arch4Sm80ELb0ELb1ELb0ELb1ELb1ELb1ELb1ELb0EEENS1_21CollectiveEpilogueFwdINS6_IJS8_S8_S9_EEENS6_IJNS7_ILi1EEESH_SH_EEESB_SD_Li128ELb1ELb1ELb0ELb0EEENS1_19SingleTileSchedulerILb1ELb0ELb1ELi128EEEEEEEEEvNT_6ParamsE)
        /*0260*/ 	.word	0x00000000


	//----- nvinfo : EIATTR_MIN_STACK_SIZE
	.align		4
.L_112:
        /*0264*/ 	.byte	0x04, 0x12
        /*0266*/ 	.short	(.L_114 - .L_113)
	.align		4
.L_113:
        /*0268*/ 	.word	index@(_ZN7cutlass13device_kernelIN5flash19enable_sm80_to_sm89INS1_16FlashAttnFwdSm80INS1_25CollectiveMainloopFwdSm80ILi4ELi1ELb0EN4cute5tupleIJNS5_1CILi128EEENS7_ILi64EEES8_EEELi128ENS_6half_tEfNS_4arch4Sm80ELb1ELb0ELb0ELb0ELb1ELb0ELb1ELb0EEENS1_21CollectiveEpilogueFwdINS6_IJS8_S8_S9_EEENS6_IJNS7_ILi1EEESH_SH_EEESB_SD_Li128ELb0ELb1ELb0ELb0EEENS1_30DynamicPersistentTileSchedulerILi128ELi128ELb0ELb1ELb0EEEEEEEEEvNT_6ParamsE)
        /*026c*/ 	.word	0x00000000


	//----- nvinfo : EIATTR_MIN_STACK_SIZE
	.align		4
.L_114:
        /*0270*/ 	.byte	0x04, 0x12
        /*0272*/ 	.short	(.L_116 - .L_115)
	.align		4
.L_115:
        /*0274*/ 	.word	index@(_ZN7cutlass13device_kernelIN5flash19enable_sm80_to_sm89INS1_16FlashAttnFwdSm80INS1_25CollectiveMainloopFwdSm80ILi4ELi1ELb0EN4cute5tupleIJNS5_1CILi128EEENS7_ILi64EEES8_EEELi128ENS_6half_tEfNS_4arch4Sm80ELb1ELb0ELb0ELb1ELb1ELb0ELb1ELb0EEENS1_21CollectiveEpilogueFwdINS6_IJS8_S8_S9_EEENS6_IJNS7_ILi1EEESH_SH_EEESB_SD_Li128ELb1ELb1ELb0ELb0EEENS1_19SingleTileSchedulerILb1ELb0ELb1ELi128EEEEEEEEEvNT_6ParamsE)
        /*0278*/ 	.word	0x00000000


	//----- nvinfo : EIATTR_MIN_STACK_SIZE
	.align		4
.L_116:
        /*027c*/ 	.byte	0x04, 0x12
        /*027e*/ 	.short	(.L_118 - .L_117)
	.align		4
.L_117:
        /*0280*/ 	.word	index@(_ZN7cutlass13device_kernelIN5flash19enable_sm80_to_sm89INS1_16FlashAttnFwdSm80INS1_25CollectiveMainloopFwdSm80ILi4ELi1ELb0EN4cute5tupleIJNS5_1CILi128EEENS7_ILi64EEES8_EEELi128ENS_6half_tEfNS_4arch4Sm80ELb1ELb0ELb0ELb1ELb1ELb1ELb1ELb0EEENS1_21CollectiveEpilogueFwdINS6_IJS8_S8_S9_EEENS6_IJNS7_ILi1EEESH_SH_EEESB_SD_Li128ELb1ELb1ELb0ELb0EEENS1_19SingleTileSchedulerILb1ELb0ELb1ELi128EEEEEEEEEvNT_6ParamsE)
        /*0284*/ 	.word	0x00000000
.L_118:


//--------------------- .nv.compat                --------------------------
	.section	.nv.compat,"",@"SHT_CUDA_COMPAT_INFO"
	.align	4
        /*0000*/ 	.byte	0x02, 0x09, 0x01, 0x00, 0x02, 0x02, 0x01, 0x00, 0x02, 0x05, 0x05, 0x00, 0x03, 0x07, 0x01, 0x01
        /*0010*/ 	.byte	0x02, 0x03, 0x00, 0x00, 0x02, 0x06, 0x01, 0x00, 0x04, 0x0b, 0x08, 0x00, 0x00, 0x00, 0x00, 0x00
        /*0020*/ 	.byte	0x00, 0x00, 0x00, 0x00


//--------------------- .nv.info._ZN7cutlass13device_kernelIN5flash19enable_sm80_to_sm89INS1_16FlashAttnFwdSm80INS1_25CollectiveMainloopFwdSm80ILi8ELi1ELb1EN4cute5tupleIJNS5_1CILi128EEES8_S8_EEELi128ENS_6half_tEfNS_4arch4Sm80ELb0ELb0ELb0ELb0ELb1ELb0ELb1ELb0EEENS1_21CollectiveEpilogueFwdIS9_NS6_IJNS7_ILi1EEESF_SF_EEESA_SC_Li256ELb0ELb1ELb0ELb0EEENS1_19SingleTileSchedulerILb0ELb0ELb1ELi128EEEEEEEEEvNT_6ParamsE --------------------------
	.section	.nv.info._ZN7cutlass13device_kernelIN5flash19enable_sm80_to_sm89INS1_16FlashAttnFwdSm80INS1_25CollectiveMainloopFwdSm80ILi8ELi1ELb1EN4cute5tupleIJNS5_1CILi128EEES8_S8_EEELi128ENS_6half_tEfNS_4arch4Sm80ELb0ELb0ELb0ELb0ELb1ELb0ELb1ELb0EEENS1_21CollectiveEpilogueFwdIS9_NS6_IJNS7_ILi1EEESF_SF_EEESA_SC_Li256ELb0ELb1ELb0ELb0EEENS1_19SingleTileSchedulerILb0ELb0ELb1ELi128EEEEEEEEEvNT_6ParamsE,"",@"SHT_CUDA_INFO"
	.sectionflags	@""
	.align	4


	//----- nvinfo : EIATTR_CUDA_API_VERSION
	.align		4
        /*0000*/ 	.byte	0x04, 0x37
        /*0002*/ 	.short	(.L_120 - .L_119)
.L_119:
        /*0004*/ 	.word	0x00000082


	//----- nvinfo : EIATTR_KPARAM_INFO
	.align		4
.L_120:
        /*0008*/ 	.byte	0x04, 0x17
        /*000a*/ 	.short	(.L_122 - .L_121)
.L_121:
        /*000c*/ 	.word	0x00000000
        /*0010*/ 	.short	0x0000
        /*0012*/ 	.short	0x0000
        /*0014*/ 	.byte	0x00, 0xf0, 0x61, 0x10


	//----- nvinfo : EIATTR_SPARSE_MMA_MASK
	.align		4
.L_122:
        /*0018*/ 	.byte	0x03, 0x50
        /*001a*/ 	.short	0x0000


	//----- nvinfo : EIATTR_MAXREG_COUNT
	.align		4
        /*001c*/ 	.byte	0x03, 0x1b
        /*001e*/ 	.short	0x00ff


	//----- nvinfo : EIATTR_MERCURY_ISA_VERSION
	.align		4
        /*0020*/ 	.byte	0x03, 0x5f
        /*0022*/ 	.short	0x0101


	//----- nvinfo : EIATTR_EXIT_INSTR_OFFSETS
	.align		4
        /*0024*/ 	.byte	0x04, 0x1c
        /*0026*/ 	.short	(.L_124 - .L_123)


	//   ....[0]....
.L_123:
        /*0028*/ 	.word	0x00000010


	//----- nvinfo : EIATTR_MAX_THREADS
	.align		4
.L_124:
        /*002c*/ 	.byte	0x04, 0x05
        /*002e*/ 	.short	(.L_126 - .L_125)
.L_125:
        /*0030*/ 	.word	0x00000100
        /*0034*/ 	.word	0x00000001
        /*0038*/ 	.word	0x00000001


	//----- nvinfo : EIATTR_CBANK_PARAM_SIZE
	.align		4
.L_126:
        /*003c*/ 	.byte	0x03, 0x19
        /*003e*/ 	.short	0x0418


	//----- nvinfo : EIATTR_PARAM_CBANK
	.align		4
        /*0040*/ 	.byte	0x04, 0x0a
        /*0042*/ 	.short	(.L_128 - .L_127)
	.align		4
.L_127:
        /*0044*/ 	.word	index@(.nv.constant0._ZN7cutlass13device_kernelIN5flash19enable_sm80_to_sm89INS1_16FlashAttnFwdSm80INS1_25CollectiveMainloopFwdSm80ILi8ELi1ELb1EN4cute5tupleIJNS5_1CILi128EEES8_S8_EEELi128ENS_6half_tEfNS_4arch4Sm80ELb0ELb0ELb0ELb0ELb1ELb0ELb1ELb0EEENS1_21CollectiveEpilogueFwdIS9_NS6_IJNS7_ILi1EEESF_SF_EEESA_SC_Li256ELb0ELb1ELb0ELb0EEENS1_19SingleTileSchedulerILb0ELb0ELb1ELi128EEEEEEEEEvNT_6ParamsE)
        /*0048*/ 	.short	0x0210
        /*004a*/ 	.short	0x0418


	//----- nvinfo : EIATTR_SW_WAR
	.align		4
.L_128:
        /*004c*/ 	.byte	0x04, 0x36
        /*004e*/ 	.short	(.L_130 - .L_129)
.L_129:
        /*0050*/ 	.word	0x00000008
.L_130:


//--------------------- .nv.info._ZN7cutlass13device_kernelIN5flash19enable_sm80_to_sm89INS1_16FlashAttnFwdSm80INS1_25CollectiveMainloopFwdSm80ILi8ELi1ELb1EN4cute5tupleIJNS5_1CILi128EEES8_S8_EEELi128ENS_6half_tEfNS_4arch4Sm80ELb0ELb0ELb0ELb1ELb1ELb0ELb1ELb0EEENS1_21CollectiveEpilogueFwdIS9_NS6_IJNS7_ILi1EEESF_SF_EEESA_SC_Li256ELb1ELb1ELb0ELb0EEENS1_19SingleTileSchedulerILb1ELb0ELb1ELi128EEEEEEEEEvNT_6ParamsE --------------------------
	.section	.nv.info._ZN7cutlass13device_kernelIN5flash19enable_sm80_to_sm89INS1_16FlashAttnFwdSm80INS1_25CollectiveMainloopFwdSm80ILi8ELi1ELb1EN4cute5tupleIJNS5_1CILi128EEES8_S8_EEELi128ENS_6half_tEfNS_4arch4Sm80ELb0ELb0ELb0ELb1ELb1ELb0ELb1ELb0EEENS1_21CollectiveEpilogueFwdIS9_NS6_IJNS7_ILi1EEESF_SF_EEESA_SC_Li256ELb1ELb1ELb0ELb0EEENS1_19SingleTileSchedulerILb1ELb0ELb1ELi128EEEEEEEEEvNT_6ParamsE,"",@"SHT_CUDA_INFO"
	.sectionflags	@""
	.align	4


	//----- nvinfo : EIATTR_CUDA_API_VERSION
	.align		4
        /*0000*/ 	.byte	0x04, 0x37
        /*0002*/ 	.short	(.L_132 - .L_131)
.L_131:
        /*0004*/ 	.word	0x00000082


	//----- nvinfo : EIATTR_KPARAM_INFO
	.align		4
.L_132:
        /*0008*/ 	.byte	0x04, 0x17
        /*000a*/ 	.short	(.L_134 - .L_133)
.L_133:
        /*000c*/ 	.word	0x00000000
        /*0010*/ 	.short	0x0000
        /*0012*/ 	.short	0x0000
        /*0014*/ 	.byte	0x00, 0xf0, 0x61, 0x10


	//----- nvinfo : EIATTR_SPARSE_MMA_MASK
	.align		4
.L_134:
        /*0018*/ 	.byte	0x03, 0x50
        /*001a*/ 	.short	0x0000


	//----- nvinfo : EIATTR_MAXREG_COUNT
	.align		4
        /*001c*/ 	.byte	0x03, 0x1b
        /*001e*/ 	.short	0x00ff


	//----- nvinfo : EIATTR_MERCURY_ISA_VERSION
	.align		4
        /*0020*/ 	.byte	0x03, 0x5f
        /*0022*/ 	.short	0x0101


	//----- nvinfo : EIATTR_EXIT_INSTR_OFFSETS
	.align		4
        /*0024*/ 	.byte	0x04, 0x1c
        /*0026*/ 	.short	(.L_136 - .L_135)


	//   ....[0]....
.L_135:
        /*0028*/ 	.word	0x00000010


	//----- nvinfo : EIATTR_MAX_THREADS
	.align		4
.L_136:
        /*002c*/ 	.byte	0x04, 0x05
        /*002e*/ 	.short	(.L_138 - .L_137)
.L_137:
        /*0030*/ 	.word	0x00000100
        /*0034*/ 	.word	0x00000001
        /*0038*/ 	.word	0x00000001


	//----- nvinfo : EIATTR_CBANK_PARAM_SIZE
	.align		4
.L_138:
        /*003c*/ 	.byte	0x03, 0x19
        /*003e*/ 	.short	0x0418


	//----- nvinfo : EIATTR_PARAM_CBANK
	.align		4
        /*0040*/ 	.byte	0x04, 0x0a
        /*0042*/ 	.short	(.L_140 - .L_139)
	.align		4
.L_139:
        /*0044*/ 	.word	index@(.nv.constant0._ZN7cutlass13device_kernelIN5flash19enable_sm80_to_sm89INS1_16FlashAttnFwdSm80INS1_25CollectiveMainloopFwdSm80ILi8ELi1ELb1EN4cute5tupleIJNS5_1CILi128EEES8_S8_EEELi128ENS_6half_tEfNS_4arch4Sm80ELb0ELb0ELb0ELb1ELb1ELb0ELb1ELb0EEENS1_21CollectiveEpilogueFwdIS9_NS6_IJNS7_ILi1EEESF_SF_EEESA_SC_Li256ELb1ELb1ELb0ELb0EEENS1_19SingleTileSchedulerILb1ELb0ELb1ELi128EEEEEEEEEvNT_6ParamsE)
        /*0048*/ 	.short	0x0210
        /*004a*/ 	.short	0x0418


	//----- nvinfo : EIATTR_SW_WAR
	.align		4
.L_140:
        /*004c*/ 	.byte	0x04, 0x36
        /*004e*/ 	.short	(.L_142 - .L_141)
.L_141:
        /*0050*/ 	.word	0x00000008
.L_142:


//--------------------- .nv.info._ZN7cutlass13device_kernelIN5flash19enable_sm80_to_sm89INS1_16FlashAttnFwdSm80INS1_25CollectiveMainloopFwdSm80ILi8ELi1ELb1EN4cute5tupleIJNS5_1CILi128EEES8_S8_EEELi128ENS_6half_tEfNS_4arch4Sm80ELb0ELb0ELb0ELb1ELb1ELb1ELb1ELb0EEENS1_21CollectiveEpilogueFwdIS9_NS6_IJNS7_ILi1EEESF_SF_EEESA_SC_Li256ELb1ELb1ELb0ELb0EEENS1_19SingleTileSchedulerILb1ELb0ELb1ELi128EEEEEEEEEvNT_6ParamsE --------------------------
	.section	.nv.info._ZN7cutlass13device_kernelIN5flash19enable_sm80_to_sm89INS1_16FlashAttnFwdSm80INS1_25CollectiveMainloopFwdSm80ILi8ELi1ELb1EN4cute5tupleIJNS5_1CILi128EEES8_S8_EEELi128ENS_6half_tEfNS_4arch4Sm80ELb0ELb0ELb0ELb1ELb1ELb1ELb1ELb0EEENS1_21CollectiveEpilogueFwdIS9_NS6_IJNS7_ILi1EEESF_SF_EEESA_SC_Li256ELb1ELb1ELb0ELb0EEENS1_19SingleTileSchedulerILb1ELb0ELb1ELi128EEEEEEEEEvNT_6ParamsE,"",@"SHT_CUDA_INFO"
	.sectionflags	@""
	.align	4


	//----- nvinfo : EIATTR_CUDA_API_VERSION
	.align		4
        /*0000*/ 	.byte	0x04, 0x37
        /*0002*/ 	.short	(.L_144 - .L_143)
.L_143:
        /*0004*/ 	.word	0x00000082


	//----- nvinfo : EIATTR_KPARAM_INFO
	.align		4
.L_144:
        /*0008*/ 	.byte	0x04, 0x17
        /*000a*/ 	.short	(.L_146 - .L_145)
.L_145:
        /*000c*/ 	.word	0x00000000
        /*0010*/ 	.short	0x0000
        /*0012*/ 	.short	0x0000
        /*0014*/ 	.byte	0x00, 0xf0, 0x61, 0x10


	//----- nvinfo : EIATTR_SPARSE_MMA_MASK
	.align		4
.L_146:
        /*0018*/ 	.byte	0x03, 0x50
        /*001a*/ 	.short	0x0000


	//----- nvinfo : EIATTR_MAXREG_COUNT
	.align		4
        /*001c*/ 	.byte	0x03, 0x1b
        /*001e*/ 	.short	0x00ff


	//----- nvinfo : EIATTR_MERCURY_ISA_VERSION
	.align		4
        /*0020*/ 	.byte	0x03, 0x5f
        /*0022*/ 	.short	0x0101


	//----- nvinfo : EIATTR_EXIT_INSTR_OFFSETS
	.align		4
        /*0024*/ 	.byte	0x04, 0x1c
        /*0026*/ 	.short	(.L_148 - .L_147)


	//   ....[0]....
.L_147:
        /*0028*/ 	.word	0x00000010


	//----- nvinfo : EIATTR_MAX_THREADS
	.align		4
.L_148:
        /*002c*/ 	.byte	0x04, 0x05
        /*002e*/ 	.short	(.L_150 - .L_149)
.L_149:
        /*0030*/ 	.word	0x00000100
        /*0034*/ 	.word	0x00000001
        /*0038*/ 	.word	0x00000001


	//----- nvinfo : EIATTR_CBANK_PARAM_SIZE
	.align		4
.L_150:
        /*003c*/ 	.byte	0x03, 0x19
        /*003e*/ 	.short	0x0418


	//----- nvinfo : EIATTR_PARAM_CBANK
	.align		4
        /*0040*/ 	.byte	0x04, 0x0a
        /*0042*/ 	.short	(.L_152 - .L_151)
	.align		4
.L_151:
        /*0044*/ 	.word	index@(.nv.constant0._ZN7cutlass13device_kernelIN5flash19enable_sm80_to_sm89INS1_16FlashAttnFwdSm80INS1_25CollectiveMainloopFwdSm80ILi8ELi1ELb1EN4cute5tupleIJNS5_1CILi128EEES8_S8_EEELi128ENS_6half_tEfNS_4arch4Sm80ELb0ELb0ELb0ELb1ELb1ELb1ELb1ELb0EEENS1_21CollectiveEpilogueFwdIS9_NS6_IJNS7_ILi1EEESF_SF_EEESA_SC_Li256ELb1ELb1ELb0ELb0EEENS1_19SingleTileSchedulerILb1ELb0ELb1ELi128EEEEEEEEEvNT_6ParamsE)
        /*0048*/ 	.short	0x0210
        /*004a*/ 	.short	0x0418


	//----- nvinfo : EIATTR_SW_WAR
	.align		4
.L_152:
        /*004c*/ 	.byte	0x04, 0x36
        /*004e*/ 	.short	(.L_154 - .L_153)
.L_153:
        /*0050*/ 	.word	0x00000008
.L_154:


//--------------------- .nv.info._ZN7cutlass13device_kernelIN5flash19enable_sm80_to_sm89INS1_16FlashAttnFwdSm80INS1_25CollectiveMainloopFwdSm80ILi8ELi1ELb1EN4cute5tupleIJNS5_1CILi128EEENS7_ILi96EEES8_EEELi128ENS_6half_tEfNS_4arch4Sm80ELb0ELb1ELb0ELb0ELb1ELb0ELb1ELb0EEENS1_21CollectiveEpilogueFwdINS6_IJS8_S8_S9_EEENS6_IJNS7_ILi1EEESH_SH_EEESB_SD_Li256ELb0ELb1ELb0ELb0EEENS1_19SingleTileSchedulerILb0ELb0ELb1ELi128EEEEEEEEEvNT_6ParamsE --------------------------
	.section	.nv.info._ZN7cutlass13device_kernelIN5flash19enable_sm80_to_sm89INS1_16FlashAttnFwdSm80INS1_25CollectiveMainloopFwdSm80ILi8ELi1ELb1EN4cute5tupleIJNS5_1CILi128EEENS7_ILi96EEES8_EEELi128ENS_6half_tEfNS_4arch4Sm80ELb0ELb1ELb0ELb0ELb1ELb0ELb1ELb0EEENS1_21CollectiveEpilogueFwdINS6_IJS8_S8_S9_EEENS6_IJNS7_ILi1EEESH_SH_EEESB_SD_Li256ELb0ELb1ELb0ELb0EEENS1_19SingleTileSchedulerILb0ELb0ELb1ELi128EEEEEEEEEvNT_6ParamsE,"",@"SHT_CUDA_INFO"
	.sectionflags	@""
	.align	4


	//----- nvinfo : EIATTR_CUDA_API_VERSION
	.align		4
        /*0000*/ 	.byte	0x04, 0x37
        /*0002*/ 	.short	(.L_156 - .L_155)
.L_155:
        /*0004*/ 	.word	0x00000082


	//----- nvinfo : EIATTR_KPARAM_INFO
	.align		4
.L_156:
        /*0008*/ 	.byte	0x04, 0x17
        /*000a*/ 	.short	(.L_158 - .L_157)
.L_157:
        /*000c*/ 	.word	0x00000000
        /*0010*/ 	.short	0x0000
        /*0012*/ 	.short	0x0000
        /*0014*/ 	.byte	0x00, 0xf0, 0x61, 0x10


	//----- nvinfo : EIATTR_SPARSE_MMA_MASK
	.align		4
.L_158:
        /*0018*/ 	.byte	0x03, 0x50
        /*001a*/ 	.short	0x0000


	//----- nvinfo : EIATTR_MAXREG_COUNT
	.align		4
        /*001c*/ 	.byte	0x03, 0x1b
        /*001e*/ 	.short	0x00ff


	//----- nvinfo : EIATTR_MERCURY_ISA_VERSION
	.align		4
        /*0020*/ 	.byte	0x03, 0x5f
        /*0022*/ 	.short	0x0101


	//----- nvinfo : EIATTR_EXIT_INSTR_OFFSETS
	.align		4
        /*0024*/ 	.byte	0x04, 0x1c
        /*0026*/ 	.short	(.L_160 - .L_159)


	//   ....[0]....
.L_159:
        /*0028*/ 	.word	0x00000010


	//----- nvinfo : EIATTR_MAX_THREADS
	.align		4
.L_160:
        /*002c*/ 	.byte	0x04, 0x05
        /*002e*/ 	.short	(.L_162 - .L_161)
.L_161:
        /*0030*/ 	.word	0x00000100
        /*0034*/ 	.word	0x00000001
        /*0038*/ 	.word	0x00000001


	//----- nvinfo : EIATTR_CBANK_PARAM_SIZE
	.align		4
.L_162:
        /*003c*/ 	.byte	0x03, 0x19
        /*003e*/ 	.short	0x0418


	//----- nvinfo : EIATTR_PARAM_CBANK
	.align		4
        /*0040*/ 	.byte	0x04, 0x0a
        /*0042*/ 	.short	(.L_164 - .L_163)
	.align		4
.L_163:
        /*0044*/ 	.word	index@(.nv.constant0._ZN7cutlass13device_kernelIN5flash19enable_sm80_to_sm89INS1_16FlashAttnFwdSm80INS1_25CollectiveMainloopFwdSm80ILi8ELi1ELb1EN4cute5tupleIJNS5_1CILi128EEENS7_ILi96EEES8_EEELi128ENS_6half_tEfNS_4arch4Sm80ELb0ELb1ELb0ELb0ELb1ELb0ELb1ELb0EEENS1_21CollectiveEpilogueFwdINS6_IJS8_S8_S9_EEENS6_IJNS7_ILi1EEESH_SH_EEESB_SD_Li256ELb0ELb1ELb0ELb0EEENS1_19SingleTileSchedulerILb0ELb0ELb1ELi128EEEEEEEEEvNT_6ParamsE)
        /*0048*/ 	.short	0x0210
        /*004a*/ 	.short	0x0418


	//----- nvinfo : EIATTR_SW_WAR
	.align		4
.L_164:
        /*004c*/ 	.byte	0x04, 0x36
        /*004e*/ 	.short	(.L_166 - .L_165)
.L_165:
        /*0050*/ 	.word	0x00000008
.L_166:


//--------------------- .nv.info._ZN7cutlass13device_kernelIN5flash19enable_sm80_to_sm89INS1_16FlashAttnFwdSm80INS1_25CollectiveMainloopFwdSm80ILi8ELi1ELb1EN4cute5tupleIJNS5_1CILi128EEENS7_ILi96EEES8_EEELi128ENS_6half_tEfNS_4arch4Sm80ELb0ELb1ELb0ELb1ELb1ELb0ELb1ELb0EEENS1_21CollectiveEpilogueFwdINS6_IJS8_S8_S9_EEENS6_IJNS7_ILi1EEESH_SH_EEESB_SD_Li256ELb1ELb1ELb0ELb0EEENS1_19SingleTileSchedulerILb1ELb0ELb1ELi128EEEEEEEEEvNT_6ParamsE --------------------------
	.section	.nv.info._ZN7cutlass13device_kernelIN5flash19enable_sm80_to_sm89INS1_16FlashAttnFwdSm80INS1_25CollectiveMainloopFwdSm80ILi8ELi1ELb1EN4cute5tupleIJNS5_1CILi128EEENS7_ILi96EEES8_EEELi128ENS_6half_tEfNS_4arch4Sm80ELb0ELb1ELb0ELb1ELb1ELb0ELb1ELb0EEENS1_21CollectiveEpilogueFwdINS6_IJS8_S8_S9_EEENS6_IJNS7_ILi1EEESH_SH_EEESB_SD_Li256ELb1ELb1ELb0ELb0EEENS1_19SingleTileSchedulerILb1ELb0ELb1ELi128EEEEEEEEEvNT_6ParamsE,"",@"SHT_CUDA_INFO"
	.sectionflags	@""
	.align	4


	//----- nvinfo : EIATTR_CUDA_API_VERSION
	.align		4
        /*0000*/ 	.byte	0x04, 0x37
        /*0002*/ 	.short	(.L_168 - .L_167)
.L_167:
        /*0004*/ 	.word	0x00000082


	//----- nvinfo : EIATTR_KPARAM_INFO
	.align		4
.L_168:
        /*0008*/ 	.byte	0x04, 0x17
        /*000a*/ 	.short	(.L_170 - .L_169)
.L_169:
        /*000c*/ 	.word	0x00000000
        /*0010*/ 	.short	0x0000
        /*0012*/ 	.short	0x0000
        /*0014*/ 	.byte	0x00, 0xf0, 0x61, 0x10


	//----- nvinfo : EIATTR_SPARSE_MMA_MASK
	.align		4
.L_170:
        /*0018*/ 	.byte	0x03, 0x50
        /*001a*/ 	.short	0x0000


	//----- nvinfo : EIATTR_MAXREG_COUNT
	.align		4
        /*001c*/ 	.byte	0x03, 0x1b
        /*001e*/ 	.short	0x00ff


	//----- nvinfo : EIATTR_MERCURY_ISA_VERSION
	.align		4
        /*0020*/ 	.byte	0x03, 0x5f
        /*0022*/ 	.short	0x0101


	//----- nvinfo : EIATTR_EXIT_INSTR_OFFSETS
	.align		4
        /*0024*/ 	.byte	0x04, 0x1c
        /*0026*/ 	.short	(.L_172 - .L_171)


	//   ....[0]....
.L_171:
        /*0028*/ 	.word	0x00000010


	//----- nvinfo : EIATTR_MAX_THREADS
	.align		4
.L_172:
        /*002c*/ 	.byte	0x04, 0x05
        /*002e*/ 	.short	(.L_174 - .L_173)
.L_173:
        /*0030*/ 	.word	0x00000100
        /*0034*/ 	.word	0x00000001
        /*0038*/ 	.word	0x00000001


	//----- nvinfo : EIATTR_CBANK_PARAM_SIZE
	.align		4
.L_174:
        /*003c*/ 	.byte	0x03, 0x19
        /*003e*/ 	.short	0x0418


	//----- nvinfo : EIATTR_PARAM_CBANK
	.align		4
        /*0040*/ 	.byte	0x04, 0x0a
        /*0042*/ 	.short	(.L_176 - .L_175)
	.align		4
.L_175:
        /*0044*/ 	.word	index@(.nv.constant0._ZN7cutlass13device_kernelIN5flash19enable_sm80_to_sm89INS1_16FlashAttnFwdSm80INS1_25CollectiveMainloopFwdSm80ILi8ELi1ELb1EN4cute5tupleIJNS5_1CILi128EEENS7_ILi96EEES8_EEELi128ENS_6half_tEfNS_4arch4Sm80ELb0ELb1ELb0ELb1ELb1ELb0ELb1ELb0EEENS1_21CollectiveEpilogueFwdINS6_IJS8_S8_S9_EEENS6_IJNS7_ILi1EEESH_SH_EEESB_SD_Li256ELb1ELb1ELb0ELb0EEENS1_19SingleTileSchedulerILb1ELb0ELb1ELi128EEEEEEEEEvNT_6ParamsE)
        /*0048*/ 	.short	0x0210
        /*004a*/ 	.short	0x0418


	//----- nvinfo : EIATTR_SW_WAR
	.align		4
.L_176:
        /*004c*/ 	.byte	0x04, 0x36
        /*004e*/ 	.short	(.L_178 - .L_177)
.L_177:
        /*0050*/ 	.word	0x00000008
.L_178:


//--------------------- .nv.info._ZN7cutlass13device_kernelIN5flash19enable_sm80_to_sm89INS1_16FlashAttnFwdSm80INS1_25CollectiveMainloopFwdSm80ILi8ELi1ELb1EN4cute5tupleIJNS5_1CILi128EEENS7_ILi96EEES8_EEELi128ENS_6half_tEfNS_4arch4Sm80ELb0ELb1ELb0ELb1ELb1ELb1ELb1ELb0EEENS1_21CollectiveEpilogueFwdINS6_IJS8_S8_S9_EEENS6_IJNS7_ILi1EEESH_SH_EEESB_SD_Li256ELb1ELb1ELb0ELb0EEENS1_19SingleTileSchedulerILb1ELb0ELb1ELi128EEEEEEEEEvNT_6ParamsE --------------------------
	.section	.nv.info._ZN7cutlass13device_kernelIN5flash19enable_sm80_to_sm89INS1_16FlashAttnFwdSm80INS1_25CollectiveMainloopFwdSm80ILi8ELi1ELb1EN4cute5tupleIJNS5_1CILi128EEENS7_ILi96EEES8_EEELi128ENS_6half_tEfNS_4arch4Sm80ELb0ELb1ELb0ELb1ELb1ELb1ELb1ELb0EEENS1_21CollectiveEpilogueFwdINS6_IJS8_S8_S9_EEENS6_IJNS7_ILi1EEESH_SH_EEESB_SD_Li256ELb1ELb1ELb0ELb0EEENS1_19SingleTileSchedulerILb1ELb0ELb1ELi128EEEEEEEEEvNT_6ParamsE,"",@"SHT_CUDA_INFO"
	.sectionflags	@""
	.align	4


	//----- nvinfo : EIATTR_CUDA_API_VERSION
	.align		4
        /*0000*/ 	.byte	0x04, 0x37
        /*0002*/ 	.short	(.L_180 - .L_179)
.L_179:
        /*0004*/ 	.word	0x00000082


	//----- nvinfo : EIATTR_KPARAM_INFO
	.align		4
.L_180:
        /*0008*/ 	.byte	0x04, 0x17
        /*000a*/ 	.short	(.L_182 - .L_181)
.L_181:
        /*000c*/ 	.word	0x00000000
        /*0010*/ 	.short	0x0000
        /*0012*/ 	.short	0x0000
        /*0014*/ 	.byte	0x00, 0xf0, 0x61, 0x10


	//----- nvinfo : EIATTR_SPARSE_MMA_MASK
	.align		4
.L_182:
        /*0018*/ 	.byte	0x03, 0x50
        /*001a*/ 	.short	0x0000


	//----- nvinfo : EIATTR_MAXREG_COUNT
	.align		4
        /*001c*/ 	.byte	0x03, 0x1b
        /*001e*/ 	.short	0x00ff


	//----- nvinfo : EIATTR_MERCURY_ISA_VERSION
	.align		4
        /*0020*/ 	.byte	0x03, 0x5f
        /*0022*/ 	.short	0x0101


	//----- nvinfo : EIATTR_EXIT_INSTR_OFFSETS
	.align		4
        /*0024*/ 	.byte	0x04, 0x1c
        /*0026*/ 	.short	(.L_184 - .L_183)


	//   ....[0]....
.L_183:
        /*0028*/ 	.word	0x00000010


	//----- nvinfo : EIATTR_MAX_THREADS
	.align		4
.L_184:
        /*002c*/ 	.byte	0x04, 0x05
        /*002e*/ 	.short	(.L_186 - .L_185)
.L_185:
        /*0030*/ 	.word	0x00000100
        /*0034*/ 	.word	0x00000001
        /*0038*/ 	.word	0x00000001


	//----- nvinfo : EIATTR_CBANK_PARAM_SIZE
	.align		4
.L_186:
        /*003c*/ 	.byte	0x03, 0x19
        /*003e*/ 	.short	0x0418


	//----- nvinfo : EIATTR_PARAM_CBANK
	.align		4
        /*0040*/ 	.byte	0x04, 0x0a
        /*0042*/ 	.short	(.L_188 - .L_187)
	.align		4
.L_187:
        /*0044*/ 	.word	index@(.nv.constant0._ZN7cutlass13device_kernelIN5flash19enable_sm80_to_sm89INS1_16FlashAttnFwdSm80INS1_25CollectiveMainloopFwdSm80ILi8ELi1ELb1EN4cute5tupleIJNS5_1CILi128EEENS7_ILi96EEES8_EEELi128ENS_6half_tEfNS_4arch4Sm80ELb0ELb1ELb0ELb1ELb1ELb1ELb1ELb0EEENS1_21CollectiveEpilogueFwdINS6_IJS8_S8_S9_EEENS6_IJNS7_ILi1EEESH_SH_EEESB_SD_Li256ELb1ELb1ELb0ELb0EEENS1_19SingleTileSchedulerILb1ELb0ELb1ELi128EEEEEEEEEvNT_6ParamsE)
        /*0048*/ 	.short	0x0210
        /*004a*/ 	.short	0x0418


	//----- nvinfo : EIATTR_SW_WAR
	.align		4
.L_188:
        /*004c*/ 	.byte	0x04, 0x36
        /*004e*/ 	.short	(.L_190 - .L_189)
.L_189:
        /*0050*/ 	.word	0x00000008
.L_190:


//--------------------- .nv.info._ZN7cutlass13device_kernelIN5flash19enable_sm80_to_sm89INS1_16FlashAttnFwdSm80INS1_25CollectiveMainloopFwdSm80ILi8ELi1ELb1EN4cute5tupleIJNS5_1CILi128EEES8_S8_EEELi128ENS_6half_tEfNS_4arch4Sm80ELb1ELb0ELb0ELb0ELb1ELb0ELb1ELb0EEENS1_21CollectiveEpilogueFwdIS9_NS6_IJNS7_ILi1EEESF_SF_EEESA_SC_Li256ELb0ELb1ELb0ELb0EEENS1_30DynamicPersistentTileSchedulerILi256ELi256ELb0ELb1ELb0EEEEEEEEEvNT_6ParamsE --------------------------
	.section	.nv.info._ZN7cutlass13device_kernelIN5flash19enable_sm80_to_sm89INS1_16FlashAttnFwdSm80INS1_25CollectiveMainloopFwdSm80ILi8ELi1ELb1EN4cute5tupleIJNS5_1CILi128EEES8_S8_EEELi128ENS_6half_tEfNS_4arch4Sm80ELb1ELb0ELb0ELb0ELb1ELb0ELb1ELb0EEENS1_21CollectiveEpilogueFwdIS9_NS6_IJNS7_ILi1EEESF_SF_EEESA_SC_Li256ELb0ELb1ELb0ELb0EEENS1_30DynamicPersistentTileSchedulerILi256ELi256ELb0ELb1ELb0EEEEEEEEEvNT_6ParamsE,"",@"SHT_CUDA_INFO"
	.sectionflags	@""
	.align	4


	//----- nvinfo : EIATTR_CUDA_API_VERSION
	.align		4
        /*0000*/ 	.byte	0x04, 0x37
        /*0002*/ 	.short	(.L_192 - .L_191)
.L_191:
        /*0004*/ 	.word	0x00000082


	//----- nvinfo : EIATTR_KPARAM_INFO
	.align		4
.L_192:
        /*0008*/ 	.byte	0x04, 0x17
        /*000a*/ 	.short	(.L_194 - .L_193)
.L_193:
        /*000c*/ 	.word	0x00000000
        /*0010*/ 	.short	0x0000
        /*0012*/ 	.short	0x0000
        /*0014*/ 	.byte	0x00, 0xf0, 0xa1, 0x10


	//----- nvinfo : EIATTR_SPARSE_MMA_MASK
	.align		4
.L_194:
        /*0018*/ 	.byte	0x03, 0x50
        /*001a*/ 	.short	0x0000


	//----- nvinfo : EIATTR_MAXREG_COUNT
	.align		4
        /*001c*/ 	.byte	0x03, 0x1b
        /*001e*/ 	.short	0x00ff


	//----- nvinfo : EIATTR_MERCURY_ISA_VERSION
	.align		4
        /*0020*/ 	.byte	0x03, 0x5f
        /*0022*/ 	.short	0x0101


	//----- nvinfo : EIATTR_EXIT_INSTR_OFFSETS
	.align		4
        /*0024*/ 	.byte	0x04, 0x1c
        /*0026*/ 	.short	(.L_196 - .L_195)


	//   ....[0]....
.L_195:
        /*0028*/ 	.word	0x00000010


	//----- nvinfo : EIATTR_MAX_THREADS
	.align		4
.L_196:
        /*002c*/ 	.byte	0x04, 0x05
        /*002e*/ 	.short	(.L_198 - .L_197)
.L_197:
        /*0030*/ 	.word	0x00000100
        /*0034*/ 	.word	0x00000001
        /*0038*/ 	.word	0x00000001


	//----- nvinfo : EIATTR_CBANK_PARAM_SIZE
	.align		4
.L_198:
        /*003c*/ 	.byte	0x03, 0x19
        /*003e*/ 	.short	0x0428


	//----- nvinfo : EIATTR_PARAM_CBANK
	.align		4
        /*0040*/ 	.byte	0x04, 0x0a
        /*0042*/ 	.short	(.L_200 - .L_199)
	.align		4
.L_199:
        /*0044*/ 	.word	index@(.nv.constant0._ZN7cutlass13device_kernelIN5flash19enable_sm80_to_sm89INS1_16FlashAttnFwdSm80INS1_25CollectiveMainloopFwdSm80ILi8ELi1ELb1EN4cute5tupleIJNS5_1CILi128EEES8_S8_EEELi128ENS_6half_tEfNS_4arch4Sm80ELb1ELb0ELb0ELb0ELb1ELb0ELb1ELb0EEENS1_21CollectiveEpilogueFwdIS9_NS6_IJNS7_ILi1EEESF_SF_EEESA_SC_Li256ELb0ELb1ELb0ELb0EEENS1_30DynamicPersistentTileSchedulerILi256ELi256ELb0ELb1ELb0EEEEEEEEEvNT_6ParamsE)
        /*0048*/ 	.short	0x0210
        /*004a*/ 	.short	0x0428


	//----- nvinfo : EIATTR_SW_WAR
	.align		4
.L_200:
        /*004c*/ 	.byte	0x04, 0x36
        /*004e*/ 	.short	(.L_202 - .L_201)
.L_201:
        /*0050*/ 	.word	0x00000008
.L_202:


//--------------------- .nv.info._ZN7cutlass13device_kernelIN5flash19enable_sm80_to_sm89INS1_16FlashAttnFwdSm80INS1_25CollectiveMainloopFwdSm80ILi8ELi1ELb1EN4cute5tupleIJNS5_1CILi128EEES8_S8_EEELi128ENS_6half_tEfNS_4arch4Sm80ELb1ELb0ELb0ELb1ELb1ELb0ELb1ELb0EEENS1_21CollectiveEpilogueFwdIS9_NS6_IJNS7_ILi1EEESF_SF_EEESA_SC_Li256ELb1ELb1ELb0ELb0EEENS1_19SingleTileSchedulerILb1ELb0ELb1ELi128EEEEEEEEEvNT_6ParamsE --------------------------
	.section	.nv.info._ZN7cutlass13device_kernelIN5flash19enable_sm80_to_sm89INS1_16FlashAttnFwdSm80INS1_25CollectiveMainloopFwdSm80ILi8ELi1ELb1EN4cute5tupleIJNS5_1CILi128EEES8_S8_EEELi128ENS_6half_tEfNS_4arch4Sm80ELb1ELb0ELb0ELb1ELb1ELb0ELb1ELb0EEENS1_21CollectiveEpilogueFwdIS9_NS6_IJNS7_ILi1EEESF_SF_EEESA_SC_Li256ELb1ELb1ELb0ELb0EEENS1_19SingleTileSchedulerILb1ELb0ELb1ELi128EEEEEEEEEvNT_6ParamsE,"",@"SHT_CUDA_INFO"
	.sectionflags	@""
	.align	4


	//----- nvinfo : EIATTR_CUDA_API_VERSION
	.align		4
        /*0000*/ 	.byte	0x04, 0x37
        /*0002*/ 	.short	(.L_204 - .L_203)
.L_203:
        /*0004*/ 	.word	0x00000082


	//----- nvinfo : EIATTR_KPARAM_INFO
	.align		4
.L_204:
        /*0008*/ 	.byte	0x04, 0x17
        /*000a*/ 	.short	(.L_206 - .L_205)
.L_205:
        /*000c*/ 	.word	0x00000000
        /*0010*/ 	.short	0x0000
        /*0012*/ 	.short	0x0000
        /*0014*/ 	.byte	0x00, 0xf0, 0x61, 0x10


	//----- nvinfo : EIATTR_SPARSE_MMA_MASK
	.align		4
.L_206:
        /*0018*/ 	.byte	0x03, 0x50
        /*001a*/ 	.short	0x0000


	//----- nvinfo : EIATTR_MAXREG_COUNT
	.align		4
        /*001c*/ 	.byte	0x03, 0x1b
        /*001e*/ 	.short	0x00ff


	//----- nvinfo : EIATTR_MERCURY_ISA_VERSION
	.align		4
        /*0020*/ 	.byte	0x03, 0x5f
        /*0022*/ 	.short	0x0101


	//----- nvinfo : EIATTR_EXIT_INSTR_OFFSETS
	.align		4
        /*0024*/ 	.byte	0x04, 0x1c
        /*0026*/ 	.short	(.L_208 - .L_207)


	//   ....[0]....
.L_207:
        /*0028*/ 	.word	0x00000010


	//----- nvinfo : EIATTR_MAX_THREADS
	.align		4
.L_208:
        /*002c*/ 	.byte	0x04, 0x05
        /*002e*/ 	.short	(.L_210 - .L_209)
.L_209:
        /*0030*/ 	.word	0x00000100
        /*0034*/ 	.word	0x00000001
        /*0038*/ 	.word	0x00000001


	//----- nvinfo : EIATTR_CBANK_PARAM_SIZE
	.align		4
.L_210:
        /*003c*/ 	.byte	0x03, 0x19
        /*003e*/ 	.short	0x0418


	//----- nvinfo : EIATTR_PARAM_CBANK
	.align		4
        /*0040*/ 	.byte	0x04, 0x0a
        /*0042*/ 	.short	(.L_212 - .L_211)
	.align		4
.L_211:
        /*0044*/ 	.word	index@(.nv.constant0._ZN7cutlass13device_kernelIN5flash19enable_sm80_to_sm89INS1_16FlashAttnFwdSm80INS1_25CollectiveMainloopFwdSm80ILi8ELi1ELb1EN4cute5tupleIJNS5_1CILi128EEES8_S8_EEELi128ENS_6half_tEfNS_4arch4Sm80ELb1ELb0ELb0ELb1ELb1ELb0ELb1ELb0EEENS1_21CollectiveEpilogueFwdIS9_NS6_IJNS7_ILi1EEESF_SF_EEESA_SC_Li256ELb1ELb1ELb0ELb0EEENS1_19SingleTileSchedulerILb1ELb0ELb1ELi128EEEEEEEEEvNT_6ParamsE)
        /*0048*/ 	.short	0x0210
        /*004a*/ 	.short	0x0418


	//----- nvinfo : EIATTR_SW_WAR
	.align		4
.L_212:
        /*004c*/ 	.byte	0x04, 0x36
        /*004e*/ 	.short	(.L_214 - .L_213)
.L_213:
        /*0050*/ 	.word	0x00000008
.L_214:


//--------------------- .nv.info._ZN7cutlass13device_kernelIN5flash19enable_sm80_to_sm89INS1_16FlashAttnFwdSm80INS1_25CollectiveMainloopFwdSm80ILi8ELi1ELb1EN4cute5tupleIJNS5_1CILi128EEES8_S8_EEELi128ENS_6half_tEfNS_4arch4Sm80ELb1ELb0ELb0ELb1ELb1ELb1ELb1ELb0EEENS1_21CollectiveEpilogueFwdIS9_NS6_IJNS7_ILi1EEESF_SF_EEESA_SC_Li256ELb1ELb1ELb0ELb0EEENS1_19SingleTileSchedulerILb1ELb0ELb1ELi128EEEEEEEEEvNT_6ParamsE --------------------------
	.section	.nv.info._ZN7cutlass13device_kernelIN5flash19enable_sm80_to_sm89INS1_16FlashAttnFwdSm80INS1_25CollectiveMainloopFwdSm80ILi8ELi1ELb1EN4cute5tupleIJNS5_1CILi128EEES8_S8_EEELi128ENS_6half_tEfNS_4arch4Sm80ELb1ELb0ELb0ELb1ELb1ELb1ELb1ELb0EEENS1_21CollectiveEpilogueFwdIS9_NS6_IJNS7_ILi1EEESF_SF_EEESA_SC_Li256ELb1ELb1ELb0ELb0EEENS1_19SingleTileSchedulerILb1ELb0ELb1ELi128EEEEEEEEEvNT_6ParamsE,"",@"SHT_CUDA_INFO"
	.sectionflags	@""
	.align	4


	//----- nvinfo : EIATTR_CUDA_API_VERSION
	.align		4
        /*0000*/ 	.byte	0x04, 0x37
        /*0002*/ 	.short	(.L_216 - .L_215)
.L_215:
        /*0004*/ 	.word	0x00000082


	//----- nvinfo : EIATTR_KPARAM_INFO
	.align		4
.L_216:
        /*0008*/ 	.byte	0x04, 0x17
        /*000a*/ 	.short	(.L_218 - .L_217)
.L_217:
        /*000c*/ 	.word	0x00000000
        /*0010*/ 	.short	0x0000
        /*0012*/ 	.short	0x0000
        /*0014*/ 	.byte	0x00, 0xf0, 0x61, 0x10


	//----- nvinfo : EIATTR_SPARSE_MMA_MASK
	.align		4
.L_218:
        /*0018*/ 	.byte	0x03, 0x50
        /*001a*/ 	.short	0x0000


	//----- nvinfo : EIATTR_MAXREG_COUNT
	.align		4
        /*001c*/ 	.byte	0x03, 0x1b
        /*001e*/ 	.short	0x00ff


	//----- nvinfo : EIATTR_MERCURY_ISA_VERSION
	.align		4
        /*0020*/ 	.byte	0x03, 0x5f
        /*0022*/ 	.short	0x0101


	//----- nvinfo : EIATTR_EXIT_INSTR_OFFSETS
	.align		4
        /*0024*/ 	.byte	0x04, 0x1c
        /*0026*/ 	.short	(.L_220 - .L_219)


	//   ....[0]....
.L_219:
        /*0028*/ 	.word	0x00000010


	//----- nvinfo : EIATTR_MAX_THREADS
	.align		4
.L_220:
        /*002c*/ 	.byte	0x04, 0x05
        /*002e*/ 	.short	(.L_222 - .L_221)
.L_221:
        /*0030*/ 	.word	0x00000100
        /*0034*/ 	.word	0x00000001
        /*0038*/ 	.word	0x00000001


	//----- nvinfo : EIATTR_CBANK_PARAM_SIZE
	.align		4
.L_222:
        /*003c*/ 	.byte	0x03, 0x19
        /*003e*/ 	.short	0x0418


	//----- nvinfo : EIATTR_PARAM_CBANK
	.align		4
        /*0040*/ 	.byte	0x04, 0x0a
        /*0042*/ 	.short	(.L_224 - .L_223)
	.align		4
.L_223:
        /*0044*/ 	.word	index@(.nv.constant0._ZN7cutlass13device_kernelIN5flash19enable_sm80_to_sm89INS1_16FlashAttnFwdSm80INS1_25CollectiveMainloopFwdSm80ILi8ELi1ELb1EN4cute5tupleIJNS5_1CILi128EEES8_S8_EEELi128ENS_6half_tEfNS_4arch4Sm80ELb1ELb0ELb0ELb1ELb1ELb1ELb1ELb0EEENS1_21CollectiveEpilogueFwdIS9_NS6_IJNS7_ILi1EEESF_SF_EEESA_SC_Li256ELb1ELb1ELb0ELb0EEENS1_19SingleTileSchedulerILb1ELb0ELb1ELi128EEEEEEEEEvNT_6ParamsE)
        /*0048*/ 	.short	0x0210
        /*004a*/ 	.short	0x0418


	//----- nvinfo : EIATTR_SW_WAR
	.align		4
.L_224:
        /*004c*/ 	.byte	0x04, 0x36
        /*004e*/ 	.short	(.L_226 - .L_225)
.L_225:
        /*0050*/ 	.word	0x00000008
.L_226:


//--------------------- .nv.info._ZN7cutlass13device_kernelIN5flash19enable_sm80_to_sm89INS1_16FlashAttnFwdSm80INS1_25CollectiveMainloopFwdSm80ILi4ELi1ELb0EN4cute5tupleIJNS5_1CILi128EEENS7_ILi64EEES8_EEELi128ENS_6half_tEfNS_4arch4Sm80ELb0ELb0ELb0ELb0ELb1ELb0ELb1ELb0EEENS1_21CollectiveEpilogueFwdINS6_IJS8_S8_S9_EEENS6_IJNS7_ILi1EEESH_SH_EEESB_SD_Li128ELb0ELb1ELb0ELb0EEENS1_19SingleTileSchedulerILb0ELb0ELb1ELi128EEEEEEEEEvNT_6ParamsE --------------------------
	.section	.nv.info._ZN7cutlass13device_kernelIN5flash19enable_sm80_to_sm89INS1_16FlashAttnFwdSm80INS1_25CollectiveMainloopFwdSm80ILi4ELi1ELb0EN4cute5tupleIJNS5_1CILi128EEENS7_ILi64EEES8_EEELi128ENS_6half_tEfNS_4arch4Sm80ELb0ELb0ELb0ELb0ELb1ELb0ELb1ELb0EEENS1_21CollectiveEpilogueFwdINS6_IJS8_S8_S9_EEENS6_IJNS7_ILi1EEESH_SH_EEESB_SD_Li128ELb0ELb1ELb0ELb0EEENS1_19SingleTileSchedulerILb0ELb0ELb1ELi128EEEEEEEEEvNT_6ParamsE,"",@"SHT_CUDA_INFO"
	.sectionflags	@""
	.align	4


	//----- nvinfo : EIATTR_CUDA_API_VERSION
	.align		4
        /*0000*/ 	.byte	0x04, 0x37
        /*0002*/ 	.short	(.L_228 - .L_227)
.L_227:
        /*0004*/ 	.word	0x00000082


	//----- nvinfo : EIATTR_KPARAM_INFO
	.align		4
.L_228:
        /*0008*/ 	.byte	0x04, 0x17
        /*000a*/ 	.short	(.L_230 - .L_229)
.L_229:
        /*000c*/ 	.word	0x00000000
        /*0010*/ 	.short	0x0000
        /*0012*/ 	.short	0x0000
        /*0014*/ 	.byte	0x00, 0xf0, 0x61, 0x10


	//----- nvinfo : EIATTR_SPARSE_MMA_MASK
	.align		4
.L_230:
        /*0018*/ 	.byte	0x03, 0x50
        /*001a*/ 	.short	0x0000


	//----- nvinfo : EIATTR_MAXREG_COUNT
	.align		4
        /*001c*/ 	.byte	0x03, 0x1b
        /*001e*/ 	.short	0x00ff


	//----- nvinfo : EIATTR_MERCURY_ISA_VERSION
	.align		4
        /*0020*/ 	.byte	0x03, 0x5f
        /*0022*/ 	.short	0x0101


	//----- nvinfo : EIATTR_EXIT_INSTR_OFFSETS
	.align		4
        /*0024*/ 	.byte	0x04, 0x1c
        /*0026*/ 	.short	(.L_232 - .L_231)


	//   ....[0]....
.L_231:
        /*0028*/ 	.word	0x00000010


	//----- nvinfo : EIATTR_MAX_THREADS
	.align		4
.L_232:
        /*002c*/ 	.byte	0x04, 0x05
        /*002e*/ 	.short	(.L_234 - .L_233)
.L_233:
        /*0030*/ 	.word	0x00000080
        /*0034*/ 	.word	0x00000001
        /*0038*/ 	.word	0x00000001


	//----- nvinfo : EIATTR_CBANK_PARAM_SIZE
	.align		4
.L_234:
        /*003c*/ 	.byte	0x03, 0x19
        /*003e*/ 	.short	0x0418


	//----- nvinfo : EIATTR_PARAM_CBANK
	.align		4
        /*0040*/ 	.byte	0x04, 0x0a
        /*0042*/ 	.short	(.L_236 - .L_235)
	.align		4
.L_235:
        /*0044*/ 	.word	index@(.nv.constant0._ZN7cutlass13device_kernelIN5flash19enable_sm80_to_sm89INS1_16FlashAttnFwdSm80INS1_25CollectiveMainloopFwdSm80ILi4ELi1ELb0EN4cute5tupleIJNS5_1CILi128EEENS7_ILi64EEES8_EEELi128ENS_6half_tEfNS_4arch4Sm80ELb0ELb0ELb0ELb0ELb1ELb0ELb1ELb0EEENS1_21CollectiveEpilogueFwdINS6_IJS8_S8_S9_EEENS6_IJNS7_ILi1EEESH_SH_EEESB_SD_Li128ELb0ELb1ELb0ELb0EEENS1_19SingleTileSchedulerILb0ELb0ELb1ELi128EEEEEEEEEvNT_6ParamsE)
        /*0048*/ 	.short	0x0210
        /*004a*/ 	.short	0x0418


	//----- nvinfo : EIATTR_SW_WAR
	.align		4
.L_236:
        /*004c*/ 	.byte	0x04, 0x36
        /*004e*/ 	.short	(.L_238 - .L_237)
.L_237:
        /*0050*/ 	.word	0x00000008
.L_238:


//--------------------- .nv.info._ZN7cutlass13device_kernelIN5flash19enable_sm80_to_sm89INS1_16FlashAttnFwdSm80INS1_25CollectiveMainloopFwdSm80ILi4ELi1ELb0EN4cute5tupleIJNS5_1CILi128EEENS7_ILi64EEES8_EEELi128ENS_6half_tEfNS_4arch4Sm80ELb0ELb0ELb0ELb1ELb1ELb0ELb1ELb0EEENS1_21CollectiveEpilogueFwdINS6_IJS8_S8_S9_EEENS6_IJNS7_ILi1EEESH_SH_EEESB_SD_Li128ELb1ELb1ELb0ELb0EEENS1_19SingleTileSchedulerILb1ELb0ELb1ELi128EEEEEEEEEvNT_6ParamsE --------------------------
	.section	.nv.info._ZN7cutlass13device_kernelIN5flash19enable_sm80_to_sm89INS1_16FlashAttnFwdSm80INS1_25CollectiveMainloopFwdSm80ILi4ELi1ELb0EN4cute5tupleIJNS5_1CILi128EEENS7_ILi64EEES8_EEELi128ENS_6half_tEfNS_4arch4Sm80ELb0ELb0ELb0ELb1ELb1ELb0ELb1ELb0EEENS1_21CollectiveEpilogueFwdINS6_IJS8_S8_S9_EEENS6_IJNS7_ILi1EEESH_SH_EEESB_SD_Li128ELb1ELb1ELb0ELb0EEENS1_19SingleTileSchedulerILb1ELb0ELb1ELi128EEEEEEEEEvNT_6ParamsE,"",@"SHT_CUDA_INFO"
	.sectionflags	@""
	.align	4


	//----- nvinfo : EIATTR_CUDA_API_VERSION
	.align		4
        /*0000*/ 	.byte	0x04, 0x37
        /*0002*/ 	.short	(.L_240 - .L_239)
.L_239:
        /*0004*/ 	.word	0x00000082


	//----- nvinfo : EIATTR_KPARAM_INFO
	.align		4
.L_240:
        /*0008*/ 	.byte	0x04, 0x17
        /*000a*/ 	.short	(.L_242 - .L_241)
.L_241:
        /*000c*/ 	.word	0x00000000
        /*0010*/ 	.short	0x0000
        /*0012*/ 	.short	0x0000
        /*0014*/ 	.byte	0x00, 0xf0, 0x61, 0x10


	//----- nvinfo : EIATTR_SPARSE_MMA_MASK
	.align		4
.L_242:
        /*0018*/ 	.byte	0x03, 0x50
        /*001a*/ 	.short	0x0000


	//----- nvinfo : EIATTR_MAXREG_COUNT
	.align		4
        /*001c*/ 	.byte	0x03, 0x1b
        /*001e*/ 	.short	0x00ff


	//----- nvinfo : EIATTR_MERCURY_ISA_VERSION
	.align		4
        /*0020*/ 	.byte	0x03, 0x5f
        /*0022*/ 	.short	0x0101


	//----- nvinfo : EIATTR_EXIT_INSTR_OFFSETS
	.align		4
        /*0024*/ 	.byte	0x04, 0x1c
        /*0026*/ 	.short	(.L_244 - .L_243)


	//   ....[0]....
.L_243:
        /*0028*/ 	.word	0x00000010


	//----- nvinfo : EIATTR_MAX_THREADS
	.align		4
.L_244:
        /*002c*/ 	.byte	0x04, 0x05
        /*002e*/ 	.short	(.L_246 - .L_245)
.L_245:
        /*0030*/ 	.word	0x00000080
        /*0034*/ 	.word	0x00000001
        /*0038*/ 	.word	0x00000001


	//----- nvinfo : EIATTR_CBANK_PARAM_SIZE
	.align		4
.L_246:
        /*003c*/ 	.byte	0x03, 0x19
        /*003e*/ 	.short	0x0418


	//----- nvinfo : EIATTR_PARAM_CBANK
	.align		4
        /*0040*/ 	.byte	0x04, 0x0a
        /*0042*/ 	.short	(.L_248 - .L_247)
	.align		4
.L_247:
        /*0044*/ 	.word	index@(.nv.constant0._ZN7cutlass13device_kernelIN5flash19enable_sm80_to_sm89INS1_16FlashAttnFwdSm80INS1_25CollectiveMainloopFwdSm80ILi4ELi1ELb0EN4cute5tupleIJNS5_1CILi128EEENS7_ILi64EEES8_EEELi128ENS_6half_tEfNS_4arch4Sm80ELb0ELb0ELb0ELb1ELb1ELb0ELb1ELb0EEENS1_21CollectiveEpilogueFwdINS6_IJS8_S8_S9_EEENS6_IJNS7_ILi1EEESH_SH_EEESB_SD_Li128ELb1ELb1ELb0ELb0EEENS1_19SingleTileSchedulerILb1ELb0ELb1ELi128EEEEEEEEEvNT_6ParamsE)
        /*0048*/ 	.short	0x0210
        /*004a*/ 	.short	0x0418


	//----- nvinfo : EIATTR_SW_WAR
	.align		4
.L_248:
        /*004c*/ 	.byte	0x04, 0x36
        /*004e*/ 	.short	(.L_250 - .L_249)
.L_249:
        /*0050*/ 	.word	0x00000008
.L_250:


//--------------------- .nv.info._ZN7cutlass13device_kernelIN5flash19enable_sm80_to_sm89INS1_16FlashAttnFwdSm80INS1_25CollectiveMainloopFwdSm80ILi4ELi1ELb0EN4cute5tupleIJNS5_1CILi128EEENS7_ILi64EEES8_EEELi128ENS_6half_tEfNS_4arch4Sm80ELb0ELb0ELb0ELb1ELb1ELb1ELb1ELb0EEENS1_21CollectiveEpilogueFwdINS6_IJS8_S8_S9_EEENS6_IJNS7_ILi1EEESH_SH_EEESB_SD_Li128ELb1ELb1ELb0ELb0EEENS1_19SingleTileSchedulerILb1ELb0ELb1ELi128EEEEEEEEEvNT_6ParamsE --------------------------
	.section	.nv.info._ZN7cutlass13device_kernelIN5flash19enable_sm80_to_sm89INS1_16FlashAttnFwdSm80INS1_25CollectiveMainloopFwdSm80ILi4ELi1ELb0EN4cute5tupleIJNS5_1CILi128EEENS7_ILi64EEES8_EEELi128ENS_6half_tEfNS_4arch4Sm80ELb0ELb0ELb0ELb1ELb1ELb1ELb1ELb0EEENS1_21CollectiveEpilogueFwdINS6_IJS8_S8_S9_EEENS6_IJNS7_ILi1EEESH_SH_EEESB_SD_Li128ELb1ELb1ELb0ELb0EEENS1_19SingleTileSchedulerILb1ELb0ELb1ELi128EEEEEEEEEvNT_6ParamsE,"",@"SHT_CUDA_INFO"
	.sectionflags	@""
	.align	4


	//----- nvinfo : EIATTR_CUDA_API_VERSION
	.align		4
        /*0000*/ 	.byte	0x04, 0x37
        /*0002*/ 	.short	(.L_252 - .L_251)
.L_251:
        /*0004*/ 	.word	0x00000082


	//----- nvinfo : EIATTR_KPARAM_INFO
	.align		4
.L_252:
        /*0008*/ 	.byte	0x04, 0x17
        /*000a*/ 	.short	(.L_254 - .L_253)
.L_253:
        /*000c*/ 	.word	0x00000000
        /*0010*/ 	.short	0x0000
        /*0012*/ 	.short	0x0000
        /*0014*/ 	.byte	0x00, 0xf0, 0x61, 0x10


	//----- nvinfo : EIATTR_SPARSE_MMA_MASK
	.align		4
.L_254:
        /*0018*/ 	.byte	0x03, 0x50
        /*001a*/ 	.short	0x0000


	//----- nvinfo : EIATTR_MAXREG_COUNT
	.align		4
        /*001c*/ 	.byte	0x03, 0x1b
        /*001e*/ 	.short	0x00ff


	//----- nvinfo : EIATTR_MERCURY_ISA_VERSION
	.align		4
        /*0020*/ 	.byte	0x03, 0x5f
        /*0022*/ 	.short	0x0101


	//----- nvinfo : EIATTR_EXIT_INSTR_OFFSETS
	.align		4
        /*0024*/ 	.byte	0x04, 0x1c
        /*0026*/ 	.short	(.L_256 - .L_255)


	//   ....[0]....
.L_255:
        /*0028*/ 	.word	0x00000010


	//----- nvinfo : EIATTR_MAX_THREADS
	.align		4
.L_256:
        /*002c*/ 	.byte	0x04, 0x05
        /*002e*/ 	.short	(.L_258 - .L_257)
.L_257:
        /*0030*/ 	.word	0x00000080
        /*0034*/ 	.word	0x00000001
        /*0038*/ 	.word	0x00000001


	//----- nvinfo : EIATTR_CBANK_PARAM_SIZE
	.align		4
.L_258:
        /*003c*/ 	.byte	0x03, 0x19
        /*003e*/ 	.short	0x0418


	//----- nvinfo : EIATTR_PARAM_CBANK
	.align		4
        /*0040*/ 	.byte	0x04, 0x0a
        /*0042*/ 	.short	(.L_260 - .L_259)
	.align		4
.L_259:
        /*0044*/ 	.word	index@(.nv.constant0._ZN7cutlass13device_kernelIN5flash19enable_sm80_to_sm89INS1_16FlashAttnFwdSm80INS1_25CollectiveMainloopFwdSm80ILi4ELi1ELb0EN4cute5tupleIJNS5_1CILi128EEENS7_ILi64EEES8_EEELi128ENS_6half_tEfNS_4arch4Sm80ELb0ELb0ELb0ELb1ELb1ELb1ELb1ELb0EEENS1_21CollectiveEpilogueFwdINS6_IJS8_S8_S9_EEENS6_IJNS7_ILi1EEESH_SH_EEESB_SD_Li128ELb1ELb1ELb0ELb0EEENS1_19SingleTileSchedulerILb1ELb0ELb1ELi128EEEEEEEEEvNT_6ParamsE)
        /*0048*/ 	.short	0x0210
        /*004a*/ 	.short	0x0418


	//----- nvinfo : EIATTR_SW_WAR
	.align		4
.L_260:
        /*004c*/ 	.byte	0x04, 0x36
        /*004e*/ 	.short	(.L_262 - .L_261)
.L_261:
        /*0050*/ 	.word	0x00000008
.L_262:


//--------------------- .nv.info._ZN7cutlass13device_kernelIN5flash19enable_sm80_to_sm89INS1_16FlashAttnFwdSm80INS1_25CollectiveMainloopFwdSm80ILi4ELi1ELb0EN4cute5tupleIJNS5_1CILi128EEENS7_ILi48EEES8_EEELi128ENS_6half_tEfNS_4arch4Sm80ELb0ELb1ELb0ELb0ELb1ELb0ELb1ELb0EEENS1_21CollectiveEpilogueFwdINS6_IJS8_S8_S9_EEENS6_IJNS7_ILi1EEESH_SH_EEESB_SD_Li128ELb0ELb1ELb0ELb0EEENS1_19SingleTileSchedulerILb0ELb0ELb1ELi128EEEEEEEEEvNT_6ParamsE --------------------------
	.section	.nv.info._ZN7cutlass13device_kernelIN5flash19enable_sm80_to_sm89INS1_16FlashAttnFwdSm80INS1_25CollectiveMainloopFwdSm80ILi4ELi1ELb0EN4cute5tupleIJNS5_1CILi128EEENS7_ILi48EEES8_EEELi128ENS_6half_tEfNS_4arch4Sm80ELb0ELb1ELb0ELb0ELb1ELb0ELb1ELb0EEENS1_21CollectiveEpilogueFwdINS6_IJS8_S8_S9_EEENS6_IJNS7_ILi1EEESH_SH_EEESB_SD_Li128ELb0ELb1ELb0ELb0EEENS1_19SingleTileSchedulerILb0ELb0ELb1ELi128EEEEEEEEEvNT_6ParamsE,"",@"SHT_CUDA_INFO"
	.sectionflags	@""
	.align	4


	//----- nvinfo : EIATTR_CUDA_API_VERSION
	.align		4
        /*0000*/ 	.byte	0x04, 0x37
        /*0002*/ 	.short	(.L_264 - .L_263)
.L_263:
        /*0004*/ 	.word	0x00000082


	//----- nvinfo : EIATTR_KPARAM_INFO
	.align		4
.L_264:
        /*0008*/ 	.byte	0x04, 0x17
        /*000a*/ 	.short	(.L_266 - .L_265)
.L_265:
        /*000c*/ 	.word	0x00000000
        /*0010*/ 	.short	0x0000
        /*0012*/ 	.short	0x0000
        /*0014*/ 	.byte	0x00, 0xf0, 0x61, 0x10


	//----- nvinfo : EIATTR_SPARSE_MMA_MASK
	.align		4
.L_266:
        /*0018*/ 	.byte	0x03, 0x50
        /*001a*/ 	.short	0x0000


	//----- nvinfo : EIATTR_MAXREG_COUNT
	.align		4
        /*001c*/ 	.byte	0x03, 0x1b
        /*001e*/ 	.short	0x00ff


	//----- nvinfo : EIATTR_MERCURY_ISA_VERSION
	.align		4
        /*0020*/ 	.byte	0x03, 0x5f
        /*0022*/ 	.short	0x0101


	//----- nvinfo : EIATTR_EXIT_INSTR_OFFSETS
	.align		4
        /*0024*/ 	.byte	0x04, 0x1c
        /*0026*/ 	.short	(.L_268 - .L_267)


	//   ....[0]....
.L_267:
        /*0028*/ 	.word	0x00000010


	//----- nvinfo : EIATTR_MAX_THREADS
	.align		4
.L_268:
        /*002c*/ 	.byte	0x04, 0x05
        /*002e*/ 	.short	(.L_270 - .L_269)
.L_269:
        /*0030*/ 	.word	0x00000080
        /*0034*/ 	.word	0x00000001
        /*0038*/ 	.word	0x00000001


	//----- nvinfo : EIATTR_CBANK_PARAM_SIZE
	.align		4
.L_270:
        /*003c*/ 	.byte	0x03, 0x19
        /*003e*/ 	.short	0x0418


	//----- nvinfo : EIATTR_PARAM_CBANK
	.align		4
        /*0040*/ 	.byte	0x04, 0x0a
        /*0042*/ 	.short	(.L_272 - .L_271)
	.align		4
.L_271:
        /*0044*/ 	.word	index@(.nv.constant0._ZN7cutlass13device_kernelIN5flash19enable_sm80_to_sm89INS1_16FlashAttnFwdSm80INS1_25CollectiveMainloopFwdSm80ILi4ELi1ELb0EN4cute5tupleIJNS5_1CILi128EEENS7_ILi48EEES8_EEELi128ENS_6half_tEfNS_4arch4Sm80ELb0ELb1ELb0ELb0ELb1ELb0ELb1ELb0EEENS1_21CollectiveEpilogueFwdINS6_IJS8_S8_S9_EEENS6_IJNS7_ILi1EEESH_SH_EEESB_SD_Li128ELb0ELb1ELb0ELb0EEENS1_19SingleTileSchedulerILb0ELb0ELb1ELi128EEEEEEEEEvNT_6ParamsE)
        /*0048*/ 	.short	0x0210
        /*004a*/ 	.short	0x0418


	//----- nvinfo : EIATTR_SW_WAR
	.align		4
.L_272:
        /*004c*/ 	.byte	0x04, 0x36
        /*004e*/ 	.short	(.L_274 - .L_273)
.L_273:
        /*0050*/ 	.word	0x00000008
.L_274:


//--------------------- .nv.info._ZN7cutlass13device_kernelIN5flash19enable_sm80_to_sm89INS1_16FlashAttnFwdSm80INS1_25CollectiveMainloopFwdSm80ILi4ELi1ELb0EN4cute5tupleIJNS5_1CILi128EEENS7_ILi48EEES8_EEELi128ENS_6half_tEfNS_4arch4Sm80ELb0ELb1ELb0ELb1ELb1ELb0ELb1ELb0EEENS1_21CollectiveEpilogueFwdINS6_IJS8_S8_S9_EEENS6_IJNS7_ILi1EEESH_SH_EEESB_SD_Li128ELb1ELb1ELb0ELb0EEENS1_19SingleTileSchedulerILb1ELb0ELb1ELi128EEEEEEEEEvNT_6ParamsE --------------------------
	.section	.nv.info._ZN7cutlass13device_kernelIN5flash19enable_sm80_to_sm89INS1_16FlashAttnFwdSm80INS1_25CollectiveMainloopFwdSm80ILi4ELi1ELb0EN4cute5tupleIJNS5_1CILi128EEENS7_ILi48EEES8_EEELi128ENS_6half_tEfNS_4arch4Sm80ELb0ELb1ELb0ELb1ELb1ELb0ELb1ELb0EEENS1_21CollectiveEpilogueFwdINS6_IJS8_S8_S9_EEENS6_IJNS7_ILi1EEESH_SH_EEESB_SD_Li128ELb1ELb1ELb0ELb0EEENS1_19SingleTileSchedulerILb1ELb0ELb1ELi128EEEEEEEEEvNT_6ParamsE,"",@"SHT_CUDA_INFO"
	.sectionflags	@""
	.align	4


	//----- nvinfo : EIATTR_CUDA_API_VERSION
	.align		4
        /*0000*/ 	.byte	0x04, 0x37
        /*0002*/ 	.short	(.L_276 - .L_275)
.L_275:
        /*0004*/ 	.word	0x00000082


	//----- nvinfo : EIATTR_KPARAM_INFO
	.align		4
.L_276:
        /*0008*/ 	.byte	0x04, 0x17
        /*000a*/ 	.short	(.L_278 - .L_277)
.L_277:
        /*000c*/ 	.word	0x00000000
        /*0010*/ 	.short	0x0000
        /*0012*/ 	.short	0x0000
        /*0014*/ 	.byte	0x00, 0xf0, 0x61, 0x10


	//----- nvinfo : EIATTR_SPARSE_MMA_MASK
	.align		4
.L_278:
        /*0018*/ 	.byte	0x03, 0x50
        /*001a*/ 	.short	0x0000


	//----- nvinfo : EIATTR_MAXREG_COUNT
	.align		4
        /*001c*/ 	.byte	0x03, 0x1b
        /*001e*/ 	.short	0x00ff


	//----- nvinfo : EIATTR_MERCURY_ISA_VERSION
	.align		4
        /*0020*/ 	.byte	0x03, 0x5f
        /*0022*/ 	.short	0x0101


	//----- nvinfo : EIATTR_EXIT_INSTR_OFFSETS
	.align		4
        /*0024*/ 	.byte	0x04, 0x1c
        /*0026*/ 	.short	(.L_280 - .L_279)


	//   ....[0]....
.L_279:
        /*0028*/ 	.word	0x00000010


	//----- nvinfo : EIATTR_MAX_THREADS
	.align		4
.L_280:
        /*002c*/ 	.byte	0x04, 0x05
        /*002e*/ 	.short	(.L_282 - .L_281)
.L_281:
        /*0030*/ 	.word	0x00000080
        /*0034*/ 	.word	0x00000001
        /*0038*/ 	.word	0x00000001


	//----- nvinfo : EIATTR_CBANK_PARAM_SIZE
	.align		4
.L_282:
        /*003c*/ 	.byte	0x03, 0x19
        /*003e*/ 	.short	0x0418


	//----- nvinfo : EIATTR_PARAM_CBANK
	.align		4
        /*0040*/ 	.byte	0x04, 0x0a
        /*0042*/ 	.short	(.L_284 - .L_283)
	.align		4
.L_283:
        /*0044*/ 	.word	index@(.nv.constant0._ZN7cutlass13device_kernelIN5flash19enable_sm80_to_sm89INS1_16FlashAttnFwdSm80INS1_25CollectiveMainloopFwdSm80ILi4ELi1ELb0EN4cute5tupleIJNS5_1CILi128EEENS7_ILi48EEES8_EEELi128ENS_6half_tEfNS_4arch4Sm80ELb0ELb1ELb0ELb1ELb1ELb0ELb1ELb0EEENS1_21CollectiveEpilogueFwdINS6_IJS8_S8_S9_EEENS6_IJNS7_ILi1EEESH_SH_EEESB_SD_Li128ELb1ELb1ELb0ELb0EEENS1_19SingleTileSchedulerILb1ELb0ELb1ELi128EEEEEEEEEvNT_6ParamsE)
        /*0048*/ 	.short	0x0210
        /*004a*/ 	.short	0x0418


	//----- nvinfo : EIATTR_SW_WAR
	.align		4
.L_284:
        /*004c*/ 	.byte	0x04, 0x36
        /*004e*/ 	.short	(.L_286 - .L_285)
.L_285:
        /*0050*/ 	.word	0x00000008
.L_286:


//--------------------- .nv.info._ZN7cutlass13device_kernelIN5flash19enable_sm80_to_sm89INS1_16FlashAttnFwdSm80INS1_25CollectiveMainloopFwdSm80ILi4ELi1ELb0EN4cute5tupleIJNS5_1CILi128EEENS7_ILi48EEES8_EEELi128ENS_6half_tEfNS_4arch4Sm80ELb0ELb1ELb0ELb1ELb1ELb1ELb1ELb0EEENS1_21CollectiveEpilogueFwdINS6_IJS8_S8_S9_EEENS6_IJNS7_ILi1EEESH_SH_EEESB_SD_Li128ELb1ELb1ELb0ELb0EEENS1_19SingleTileSchedulerILb1ELb0ELb1ELi128EEEEEEEEEvNT_6ParamsE --------------------------
	.section	.nv.info._ZN7cutlass13device_kernelIN5flash19enable_sm80_to_sm89INS1_16FlashAttnFwdSm80INS1_25CollectiveMainloopFwdSm80ILi4ELi1ELb0EN4cute5tupleIJNS5_1CILi128EEENS7_ILi48EEES8_EEELi128ENS_6half_tEfNS_4arch4Sm80ELb0ELb1ELb0ELb1ELb1ELb1ELb1ELb0EEENS1_21CollectiveEpilogueFwdINS6_IJS8_S8_S9_EEENS6_IJNS7_ILi1EEESH_SH_EEESB_SD_Li128ELb1ELb1ELb0ELb0EEENS1_19SingleTileSchedulerILb1ELb0ELb1ELi128EEEEEEEEEvNT_6ParamsE,"",@"SHT_CUDA_INFO"
	.sectionflags	@""
	.align	4


	//----- nvinfo : EIATTR_CUDA_API_VERSION
	.align		4
        /*0000*/ 	.byte	0x04, 0x37
        /*0002*/ 	.short	(.L_288 - .L_287)
.L_287:
        /*0004*/ 	.word	0x00000082


	//----- nvinfo : EIATTR_KPARAM_INFO
	.align		4
.L_288:
        /*0008*/ 	.byte	0x04, 0x17
        /*000a*/ 	.short	(.L_290 - .L_289)
.L_289:
        /*000c*/ 	.word	0x00000000
        /*0010*/ 	.short	0x0000
        /*0012*/ 	.short	0x0000
        /*0014*/ 	.byte	0x00, 0xf0, 0x61, 0x10


	//----- nvinfo : EIATTR_SPARSE_MMA_MASK
	.align		4
.L_290:
        /*0018*/ 	.byte	0x03, 0x50
        /*001a*/ 	.short	0x0000


	//----- nvinfo : EIATTR_MAXREG_COUNT
	.align		4
        /*001c*/ 	.byte	0x03, 0x1b
        /*001e*/ 	.short	0x00ff


	//----- nvinfo : EIATTR_MERCURY_ISA_VERSION
	.align		4
        /*0020*/ 	.byte	0x03, 0x5f
        /*0022*/ 	.short	0x0101


	//----- nvinfo : EIATTR_EXIT_INSTR_OFFSETS
	.align		4
        /*0024*/ 	.byte	0x04, 0x1c
        /*0026*/ 	.short	(.L_292 - .L_291)


	//   ....[0]....
.L_291:
        /*0028*/ 	.word	0x00000010


	//----- nvinfo : EIATTR_MAX_THREADS
	.align		4
.L_292:
        /*002c*/ 	.byte	0x04, 0x05
        /*002e*/ 	.short	(.L_294 - .L_293)
.L_293:
        /*0030*/ 	.word	0x00000080
        /*0034*/ 	.word	0x00000001
        /*0038*/ 	.word	0x00000001


	//----- nvinfo : EIATTR_CBANK_PARAM_SIZE
	.align		4
.L_294:
        /*003c*/ 	.byte	0x03, 0x19
        /*003e*/ 	.short	0x0418


	//----- nvinfo : EIATTR_PARAM_CBANK
	.align		4
        /*0040*/ 	.byte	0x04, 0x0a
        /*0042*/ 	.short	(.L_296 - .L_295)
	.align		4
.L_295:
        /*0044*/ 	.word	index@(.nv.constant0._ZN7cutlass13device_kernelIN5flash19enable_sm80_to_sm89INS1_16FlashAttnFwdSm80INS1_25CollectiveMainloopFwdSm80ILi4ELi1ELb0EN4cute5tupleIJNS5_1CILi128EEENS7_ILi48EEES8_EEELi128ENS_6half_tEfNS_4arch4Sm80ELb0ELb1ELb0ELb1ELb1ELb1ELb1ELb0EEENS1_21CollectiveEpilogueFwdINS6_IJS8_S8_S9_EEENS6_IJNS7_ILi1EEESH_SH_EEESB_SD_Li128ELb1ELb1ELb0ELb0EEENS1_19SingleTileSchedulerILb1ELb0ELb1ELi128EEEEEEEEEvNT_6ParamsE)
        /*0048*/ 	.short	0x0210
        /*004a*/ 	.short	0x0418


	//----- nvinfo : EIATTR_SW_WAR
	.align		4
.L_296:
        /*004c*/ 	.byte	0x04, 0x36
        /*004e*/ 	.short	(.L_298 - .L_297)
.L_297:
        /*0050*/ 	.word	0x00000008
.L_298:


//--------------------- .nv.info._ZN7cutlass13device_kernelIN5flash19enable_sm80_to_sm89INS1_16FlashAttnFwdSm80INS1_25CollectiveMainloopFwdSm80ILi4ELi1ELb0EN4cute5tupleIJNS5_1CILi128EEENS7_ILi64EEES8_EEELi128ENS_6half_tEfNS_4arch4Sm80ELb1ELb0ELb0ELb0ELb1ELb0ELb1ELb0EEENS1_21CollectiveEpilogueFwdINS6_IJS8_S8_S9_EEENS6_IJNS7_ILi1EEESH_SH_EEESB_SD_Li128ELb0ELb1ELb0ELb0EEENS1_30DynamicPersistentTileSchedulerILi128ELi128ELb0ELb1ELb0EEEEEEEEEvNT_6ParamsE --------------------------
	.section	.nv.info._ZN7cutlass13device_kernelIN5flash19enable_sm80_to_sm89INS1_16FlashAttnFwdSm80INS1_25CollectiveMainloopFwdSm80ILi4ELi1ELb0EN4cute5tupleIJNS5_1CILi128EEENS7_ILi64EEES8_EEELi128ENS_6half_tEfNS_4arch4Sm80ELb1ELb0ELb0ELb0ELb1ELb0ELb1ELb0EEENS1_21CollectiveEpilogueFwdINS6_IJS8_S8_S9_EEENS6_IJNS7_ILi1EEESH_SH_EEESB_SD_Li128ELb0ELb1ELb0ELb0EEENS1_30DynamicPersistentTileSchedulerILi128ELi128ELb0ELb1ELb0EEEEEEEEEvNT_6ParamsE,"",@"SHT_CUDA_INFO"
	.sectionflags	@""
	.align	4


	//----- nvinfo : EIATTR_CUDA_API_VERSION
	.align		4
        /*0000*/ 	.byte	0x04, 0x37
        /*0002*/ 	.short	(.L_300 - .L_299)
.L_299:
        /*0004*/ 	.word	0x00000082


	//----- nvinfo : EIATTR_KPARAM_INFO
	.align		4
.L_300:
        /*0008*/ 	.byte	0x04, 0x17
        /*000a*/ 	.short	(.L_302 - .L_301)
.L_301:
        /*000c*/ 	.word	0x00000000
        /*0010*/ 	.short	0x0000
        /*0012*/ 	.short	0x0000
        /*0014*/ 	.byte	0x00, 0xf0, 0xa1, 0x10


	//----- nvinfo : EIATTR_SPARSE_MMA_MASK
	.align		4
.L_302:
        /*0018*/ 	.byte	0x03, 0x50
        /*001a*/ 	.short	0x0000


	//----- nvinfo : EIATTR_MAXREG_COUNT
	.align		4
        /*001c*/ 	.byte	0x03, 0x1b
        /*001e*/ 	.short	0x00ff


	//----- nvinfo : EIATTR_MERCURY_ISA_VERSION
	.align		4
        /*0020*/ 	.byte	0x03, 0x5f
        /*0022*/ 	.short	0x0101


	//----- nvinfo : EIATTR_EXIT_INSTR_OFFSETS
	.align		4
        /*0024*/ 	.byte	0x04, 0x1c
        /*0026*/ 	.short	(.L_304 - .L_303)


	//   ....[0]....
.L_303:
        /*0028*/ 	.word	0x00000010


	//----- nvinfo : EIATTR_MAX_THREADS
	.align		4
.L_304:
        /*002c*/ 	.byte	0x04, 0x05
        /*002e*/ 	.short	(.L_306 - .L_305)
.L_305:
        /*0030*/ 	.word	0x00000080
        /*0034*/ 	.word	0x00000001
        /*0038*/ 	.word	0x00000001


	//----- nvinfo : EIATTR_CBANK_PARAM_SIZE
	.align		4
.L_306:
        /*003c*/ 	.byte	0x03, 0x19
        /*003e*/ 	.short	0x0428


	//----- nvinfo : EIATTR_PARAM_CBANK
	.align		4
        /*0040*/ 	.byte	0x04, 0x0a
        /*0042*/ 	.short	(.L_308 - .L_307)
	.align		4
.L_307:
        /*0044*/ 	.word	index@(.nv.constant0._ZN7cutlass13device_kernelIN5flash19enable_sm80_to_sm89INS1_16FlashAttnFwdSm80INS1_25CollectiveMainloopFwdSm80ILi4ELi1ELb0EN4cute5tupleIJNS5_1CILi128EEENS7_ILi64EEES8_EEELi128ENS_6half_tEfNS_4arch4Sm80ELb1ELb0ELb0ELb0ELb1ELb0ELb1ELb0EEENS1_21CollectiveEpilogueFwdINS6_IJS8_S8_S9_EEENS6_IJNS7_ILi1EEESH_SH_EEESB_SD_Li128ELb0ELb1ELb0ELb0EEENS1_30DynamicPersistentTileSchedulerILi128ELi128ELb0ELb1ELb0EEEEEEEEEvNT_6ParamsE)
        /*0048*/ 	.short	0x0210
        /*004a*/ 	.short	0x0428


	//----- nvinfo : EIATTR_SW_WAR
	.align		4
.L_308:
        /*004c*/ 	.byte	0x04, 0x36
        /*004e*/ 	.short	(.L_310 - .L_309)
.L_309:
        /*0050*/ 	.word	0x00000008
.L_310:


//--------------------- .nv.info._ZN7cutlass13device_kernelIN5flash19enable_sm80_to_sm89INS1_16FlashAttnFwdSm80INS1_25CollectiveMainloopFwdSm80ILi4ELi1ELb0EN4cute5tupleIJNS5_1CILi128EEENS7_ILi64EEES8_EEELi128ENS_6half_tEfNS_4arch4Sm80ELb1ELb0ELb0ELb1ELb1ELb0ELb1ELb0EEENS1_21CollectiveEpilogueFwdINS6_IJS8_S8_S9_EEENS6_IJNS7_ILi1EEESH_SH_EEESB_SD_Li128ELb1ELb1ELb0ELb0EEENS1_19SingleTileSchedulerILb1ELb0ELb1ELi128EEEEEEEEEvNT_6ParamsE --------------------------
	.section	.nv.info._ZN7cutlass13device_kernelIN5flash19enable_sm80_to_sm89INS1_16FlashAttnFwdSm80INS1_25CollectiveMainloopFwdSm80ILi4ELi1ELb0EN4cute5tupleIJNS5_1CILi128EEENS7_ILi64EEES8_EEELi128ENS_6half_tEfNS_4arch4Sm80ELb1ELb0ELb0ELb1ELb1ELb0ELb1ELb0EEENS1_21CollectiveEpilogueFwdINS6_IJS8_S8_S9_EEENS6_IJNS7_ILi1EEESH_SH_EEESB_SD_Li128ELb1ELb1ELb0ELb0EEENS1_19SingleTileSchedulerILb1ELb0ELb1ELi128EEEEEEEEEvNT_6ParamsE,"",@"SHT_CUDA_INFO"
	.sectionflags	@""
	.align	4


	//----- nvinfo : EIATTR_CUDA_API_VERSION
	.align		4
        /*0000*/ 	.byte	0x04, 0x37
        /*0002*/ 	.short	(.L_312 - .L_311)
.L_311:
        /*0004*/ 	.word	0x00000082


	//----- nvinfo : EIATTR_KPARAM_INFO
	.align		4
.L_312:
        /*0008*/ 	.byte	0x04, 0x17
        /*000a*/ 	.short	(.L_314 - .L_313)
.L_313:
        /*000c*/ 	.word	0x00000000
        /*0010*/ 	.short	0x0000
        /*0012*/ 	.short	0x0000
        /*0014*/ 	.byte	0x00, 0xf0, 0x61, 0x10


	//----- nvinfo : EIATTR_SPARSE_MMA_MASK
	.align		4
.L_314:
        /*0018*/ 	.byte	0x03, 0x50
        /*001a*/ 	.short	0x0000


	//----- nvinfo : EIATTR_MAXREG_COUNT
	.align		4
        /*001c*/ 	.byte	0x03, 0x1b
        /*001e*/ 	.short	0x00ff


	//----- nvinfo : EIATTR_MERCURY_ISA_VERSION
	.align		4
        /*0020*/ 	.byte	0x03, 0x5f
        /*0022*/ 	.short	0x0101


	//----- nvinfo : EIATTR_EXIT_INSTR_OFFSETS
	.align		4
        /*0024*/ 	.byte	0x04, 0x1c
        /*0026*/ 	.short	(.L_316 - .L_315)


	//   ....[0]....
.L_315:
        /*0028*/ 	.word	0x00000010


	//----- nvinfo : EIATTR_MAX_THREADS
	.align		4
.L_316:
        /*002c*/ 	.byte	0x04, 0x05
        /*002e*/ 	.short	(.L_318 - .L_317)
.L_317:
        /*0030*/ 	.word	0x00000080
        /*0034*/ 	.word	0x00000001
        /*0038*/ 	.word	0x00000001


	//----- nvinfo : EIATTR_CBANK_PARAM_SIZE
	.align		4
.L_318:
        /*003c*/ 	.byte	0x03, 0x19
        /*003e*/ 	.short	0x0418


	//----- nvinfo : EIATTR_PARAM_CBANK
	.align		4
        /*0040*/ 	.byte	0x04, 0x0a
        /*0042*/ 	.short	(.L_320 - .L_319)
	.align		4
.L_319:
        /*0044*/ 	.word	index@(.nv.constant0._ZN7cutlass13device_kernelIN5flash19enable_sm80_to_sm89INS1_16FlashAttnFwdSm80INS1_25CollectiveMainloopFwdSm80ILi4ELi1ELb0EN4cute5tupleIJNS5_1CILi128EEENS7_ILi64EEES8_EEELi128ENS_6half_tEfNS_4arch4Sm80ELb1ELb0ELb0ELb1ELb1ELb0ELb1ELb0EEENS1_21CollectiveEpilogueFwdINS6_IJS8_S8_S9_EEENS6_IJNS7_ILi1EEESH_SH_EEESB_SD_Li128ELb1ELb1ELb0ELb0EEENS1_19SingleTileSchedulerILb1ELb0ELb1ELi128EEEEEEEEEvNT_6ParamsE)
        /*0048*/ 	.short	0x0210
        /*004a*/ 	.short	0x0418


	//----- nvinfo : EIATTR_SW_WAR
	.align		4
.L_320:
        /*004c*/ 	.byte	0x04, 0x36
        /*004e*/ 	.short	(.L_322 - .L_321)
.L_321:
        /*0050*/ 	.word	0x00000008
.L_322:


//--------------------- .nv.info._ZN7cutlass13device_kernelIN5flash19enable_sm80_to_sm89INS1_16FlashAttnFwdSm80INS1_25CollectiveMainloopFwdSm80ILi4ELi1ELb0EN4cute5tupleIJNS5_1CILi128EEENS7_ILi64EEES8_EEELi128ENS_6half_tEfNS_4arch4Sm80ELb1ELb0ELb0ELb1ELb1ELb1ELb1ELb0EEENS1_21CollectiveEpilogueFwdINS6_IJS8_S8_S9_EEENS6_IJNS7_ILi1EEESH_SH_EEESB_SD_Li128ELb1ELb1ELb0ELb0EEENS1_19SingleTileSchedulerILb1ELb0ELb1ELi128EEEEEEEEEvNT_6ParamsE --------------------------
	.section	.nv.info._ZN7cutlass13device_kernelIN5flash19enable_sm80_to_sm89INS1_16FlashAttnFwdSm80INS1_25CollectiveMainloopFwdSm80ILi4ELi1ELb0EN4cute5tupleIJNS5_1CILi128EEENS7_ILi64EEES8_EEELi128ENS_6half_tEfNS_4arch4Sm80ELb1ELb0ELb0ELb1ELb1ELb1ELb1ELb0EEENS1_21CollectiveEpilogueFwdINS6_IJS8_S8_S9_EEENS6_IJNS7_ILi1EEESH_SH_EEESB_SD_Li128ELb1ELb1ELb0ELb0EEENS1_19SingleTileSchedulerILb1ELb0ELb1ELi128EEEEEEEEEvNT_6ParamsE,"",@"SHT_CUDA_INFO"
	.sectionflags	@""
	.align	4


	//----- nvinfo : EIATTR_CUDA_API_VERSION
	.align		4
        /*0000*/ 	.byte	0x04, 0x37
        /*0002*/ 	.short	(.L_324 - .L_323)
.L_323:
        /*0004*/ 	.word	0x00000082


	//----- nvinfo : EIATTR_KPARAM_INFO
	.align		4
.L_324:
        /*0008*/ 	.byte	0x04, 0x17
        /*000a*/ 	.short	(.L_326 - .L_325)
.L_325:
        /*000c*/ 	.word	0x00000000
        /*0010*/ 	.short	0x0000
        /*0012*/ 	.short	0x0000
        /*0014*/ 	.byte	0x00, 0xf0, 0x61, 0x10


	//----- nvinfo : EIATTR_SPARSE_MMA_MASK
	.align		4
.L_326:
        /*0018*/ 	.byte	0x03, 0x50
        /*001a*/ 	.short	0x0000


	//----- nvinfo : EIATTR_MAXREG_COUNT
	.align		4
        /*001c*/ 	.byte	0x03, 0x1b
        /*001e*/ 	.short	0x00ff


	//----- nvinfo : EIATTR_MERCURY_ISA_VERSION
	.align		4
        /*0020*/ 	.byte	0x03, 0x5f
        /*0022*/ 	.short	0x0101


	//----- nvinfo : EIATTR_EXIT_INSTR_OFFSETS
	.align		4
        /*0024*/ 	.byte	0x04, 0x1c
        /*0026*/ 	.short	(.L_328 - .L_327)


	//   ....[0]....
.L_327:
        /*0028*/ 	.word	0x00000010


	//----- nvinfo : EIATTR_MAX_THREADS
	.align		4
.L_328:
        /*002c*/ 	.byte	0x04, 0x05
        /*002e*/ 	.short	(.L_330 - .L_329)
.L_329:
        /*0030*/ 	.word	0x00000080
        /*0034*/ 	.word	0x00000001
        /*0038*/ 	.word	0x00000001


	//----- nvinfo : EIATTR_CBANK_PARAM_SIZE
	.align		4
.L_330:
        /*003c*/ 	.byte	0x03, 0x19
        /*003e*/ 	.short	0x0418


	//----- nvinfo : EIATTR_PARAM_CBANK
	.align		4
        /*0040*/ 	.byte	0x04, 0x0a
        /*0042*/ 	.short	(.L_332 - .L_331)
	.align		4
.L_331:
        /*0044*/ 	.word	index@(.nv.constant0._ZN7cutlass13device_kernelIN5flash19enable_sm80_to_sm89INS1_16FlashAttnFwdSm80INS1_25CollectiveMainloopFwdSm80ILi4ELi1ELb0EN4cute5tupleIJNS5_1CILi128EEENS7_ILi64EEES8_EEELi128ENS_6half_tEfNS_4arch4Sm80ELb1ELb0ELb0ELb1ELb1ELb1ELb1ELb0EEENS1_21CollectiveEpilogueFwdINS6_IJS8_S8_S9_EEENS6_IJNS7_ILi1EEESH_SH_EEESB_SD_Li128ELb1ELb1ELb0ELb0EEENS1_19SingleTileSchedulerILb1ELb0ELb1ELi128EEEEEEEEEvNT_6ParamsE)
        /*0048*/ 	.short	0x0210
        /*004a*/ 	.short	0x0418


	//----- nvinfo : EIATTR_SW_WAR
	.align		4
.L_332:
        /*004c*/ 	.byte	0x04, 0x36
        /*004e*/ 	.short	(.L_334 - .L_333)
.L_333:
        /*0050*/ 	.word	0x00000008
.L_334:


//--------------------- .nv.callgraph             --------------------------
	.section	.nv.callgraph,"",@"SHT_CUDA_CALLGRAPH"
	.align	4
	.sectionentsize	8
	.align		4
        /*0000*/ 	.word	0x00000000
	.align		4
        /*0004*/ 	.word	0xffffffff
	.align		4
        /*0008*/ 	.word	0x00000000
	.align		4
        /*000c*/ 	.word	0xfffffffe
	.align		4
        /*0010*/ 	.word	0x00000000
	.align		4
        /*0014*/ 	.word	0xfffffffd
	.align		4
        /*0018*/ 	.word	0x00000000
	.align		4
        /*001c*/ 	.word	0xfffffffc


//--------------------- .nv.constant4             --------------------------
	.section	.nv.constant4,"a",@progbits
	.align	8
	.align		8
.nv.constant4:
        /*0000*/ 	.dword	_ZN72_INTERNAL_084a2e7e_36_flash_fwd_hdim128_fp16_paged_sm80_cu_ceb34e2a_30304cuda3std3__45__cpo5beginE
	.align		8
        /*0008*/ 	.dword	_ZN72_INTERNAL_084a2e7e_36_flash_fwd_hdim128_fp16_paged_sm80_cu_ceb34e2a_30304cuda3std3__45__cpo3endE
	.align		8
        /*0010*/ 	.dword	_ZN72_INTERNAL_084a2e7e_36_flash_fwd_hdim128_fp16_paged_sm80_cu_ceb34e2a_30304cuda3std3__45__cpo6cbeginE
	.align		8
        /*0018*/ 	.dword	_ZN72_INTERNAL_084a2e7e_36_flash_fwd_hdim128_fp16_paged_sm80_cu_ceb34e2a_30304cuda3std3__45__cpo4cendE
	.align		8
        /*0020*/ 	.dword	_ZN72_INTERNAL_084a2e7e_36_flash_fwd_hdim128_fp16_paged_sm80_cu_ceb34e2a_30304cuda3std3__474_GLOBAL__N__084a2e7e_36_flash_fwd_hdim128_fp16_paged_sm80_cu_ceb34e2a_30306ignoreE
	.align		8
        /*0028*/ 	.dword	_ZN72_INTERNAL_084a2e7e_36_flash_fwd_hdim128_fp16_paged_sm80_cu_ceb34e2a_30304cuda3std3__419piecewise_constructE
	.align		8
        /*0030*/ 	.dword	_ZN72_INTERNAL_084a2e7e_36_flash_fwd_hdim128_fp16_paged_sm80_cu_ceb34e2a_30304cuda3std3__48in_placeE
	.align		8
        /*0038*/ 	.dword	_ZN72_INTERNAL_084a2e7e_36_flash_fwd_hdim128_fp16_paged_sm80_cu_ceb34e2a_30304cuda3std6ranges3__45__cpo4swapE
	.align		8
        /*0040*/ 	.dword	_ZN72_INTERNAL_084a2e7e_36_flash_fwd_hdim128_fp16_paged_sm80_cu_ceb34e2a_30304cuda3std6ranges3__45__cpo9iter_moveE
	.align		8
        /*0048*/ 	.dword	_ZN72_INTERNAL_084a2e7e_36_flash_fwd_hdim128_fp16_paged_sm80_cu_ceb34e2a_30304cute7productE
	.align		8
        /*0050*/ 	.dword	_ZN72_INTERNAL_084a2e7e_36_flash_fwd_hdim128_fp16_paged_sm80_cu_ceb34e2a_30304cute1_E


//--------------------- .text._ZN7cutlass13device_kernelIN5flash19enable_sm80_to_sm89INS1_16FlashAttnFwdSm80INS1_25CollectiveMainloopFwdSm80ILi8ELi1ELb1EN4cute5tupleIJNS5_1CILi128EEES8_S8_EEELi128ENS_6half_tEfNS_4arch4Sm80ELb0ELb0ELb0ELb0ELb1ELb0ELb1ELb0EEENS1_21CollectiveEpilogueFwdIS9_NS6_IJNS7_ILi1EEESF_SF_EEESA_SC_Li256ELb0ELb1ELb0ELb0EEENS1_19SingleTileSchedulerILb0ELb0ELb1ELi128EEEEEEEEEvNT_6ParamsE --------------------------
	.section	.text._ZN7cutlass13device_kernelIN5flash19enable_sm80_to_sm89INS1_16FlashAttnFwdSm80INS1_25CollectiveMainloopFwdSm80ILi8ELi1ELb1EN4cute5tupleIJNS5_1CILi128EEES8_S8_EEELi128ENS_6half_tEfNS_4arch4Sm80ELb0ELb0ELb0ELb0ELb1ELb0ELb1ELb0EEENS1_21CollectiveEpilogueFwdIS9_NS6_IJNS7_ILi1EEESF_SF_EEESA_SC_Li256ELb0ELb1ELb0ELb0EEENS1_19SingleTileSchedulerILb0ELb0ELb1ELi128EEEEEEEEEvNT_6ParamsE,"ax",@progbits
	.align	128
.text._ZN7cutlass13device_kernelIN5flash19enable_sm80_to_sm89INS1_16FlashAttnFwdSm80INS1_25CollectiveMainloopFwdSm80ILi8ELi1ELb1EN4cute5tupleIJNS5_1CILi128EEES8_S8_EEELi128ENS_6half_tEfNS_4arch4Sm80ELb0ELb0ELb0ELb0ELb1ELb0ELb1ELb0EEENS1_21CollectiveEpilogueFwdIS9_NS6_IJNS7_ILi1EEESF_SF_EEESA_SC_Li256ELb0ELb1ELb0ELb0EEENS1_19SingleTileSchedulerILb0ELb0ELb1ELi128EEEEEEEEEvNT_6ParamsE:
        .type           _ZN7cutlass13device_kernelIN5flash19enable_sm80_to_sm89INS1_16FlashAttnFwdSm80INS1_25CollectiveMainloopFwdSm80ILi8ELi1ELb1EN4cute5tupleIJNS5_1CILi128EEES8_S8_EEELi128ENS_6half_tEfNS_4arch4Sm80ELb0ELb0ELb0ELb0ELb1ELb0ELb1ELb0EEENS1_21CollectiveEpilogueFwdIS9_NS6_IJNS7_ILi1EEESF_SF_EEESA_SC_Li256ELb0ELb1ELb0ELb0EEENS1_19SingleTileSchedulerILb0ELb0ELb1ELi128EEEEEEEEEvNT_6ParamsE,@function
        .size           _ZN7cutlass13device_kernelIN5flash19enable_sm80_to_sm89INS1_16FlashAttnFwdSm80INS1_25CollectiveMainloopFwdSm80ILi8ELi1ELb1EN4cute5tupleIJNS5_1CILi128EEES8_S8_EEELi128ENS_6half_tEfNS_4arch4Sm80ELb0ELb0ELb0ELb0ELb1ELb0ELb1ELb0EEENS1_21CollectiveEpilogueFwdIS9_NS6_IJNS7_ILi1EEESF_SF_EEESA_SC_Li256ELb0ELb1ELb0ELb0EEENS1_19SingleTileSchedulerILb0ELb0ELb1ELi128EEEEEEEEEvNT_6ParamsE,(.L_x_18 - _ZN7cutlass13device_kernelIN5flash19enable_sm80_to_sm89INS1_16FlashAttnFwdSm80INS1_25CollectiveMainloopFwdSm80ILi8ELi1ELb1EN4cute5tupleIJNS5_1CILi128EEES8_S8_EEELi128ENS_6half_tEfNS_4arch4Sm80ELb0ELb0ELb0ELb0ELb1ELb0ELb1ELb0EEENS1_21CollectiveEpilogueFwdIS9_NS6_IJNS7_ILi1EEESF_SF_EEESA_SC_Li256ELb0ELb1ELb0ELb0EEENS1_19SingleTileSchedulerILb0ELb0ELb1ELi128EEEEEEEEEvNT_6ParamsE)
        .other          _ZN7cutlass13device_kernelIN5flash19enable_sm80_to_sm89INS1_16FlashAttnFwdSm80INS1_25CollectiveMainloopFwdSm80ILi8ELi1ELb1EN4cute5tupleIJNS5_1CILi128EEES8_S8_EEELi128ENS_6half_tEfNS_4arch4Sm80ELb0ELb0ELb0ELb0ELb1ELb0ELb1ELb0EEENS1_21CollectiveEpilogueFwdIS9_NS6_IJNS7_ILi1EEESF_SF_EEESA_SC_Li256ELb0ELb1ELb0ELb0EEENS1_19SingleTileSchedulerILb0ELb0ELb1ELi128EEEEEEEEEvNT_6ParamsE,@"STO_CUDA_ENTRY STV_DEFAULT"
_ZN7cutlass13device_kernelIN5flash19enable_sm80_to_sm89INS1_16FlashAttnFwdSm80INS1_25CollectiveMainloopFwdSm80ILi8ELi1ELb1EN4cute5tupleIJNS5_1CILi128EEES8_S8_EEELi128ENS_6half_tEfNS_4arch4Sm80ELb0ELb0ELb0ELb0ELb1ELb0ELb1ELb0EEENS1_21CollectiveEpilogueFwdIS9_NS6_IJNS7_ILi1EEESF_SF_EEESA_SC_Li256ELb0ELb1ELb0ELb0EEENS1_19SingleTileSchedulerILb0ELb0ELb1ELi128EEEEEEEEEvNT_6ParamsE:
[----:B------:R-:W-:Y:S01]  /*0000*/  LDC R1, c[0x0][0x28] ;  /* 0x00000a00ff017b82 */ /* 0x000fe20000000800 */
[----:B------:R-:W-:Y:S05]  /*0010*/  EXIT ;  /* 0x000000000000794d */ /* 0x000fea0003800000 */
.L_x_0:
[----:B------:R-:W-:-:S00]  /*0020*/  BRA `(.L_x_0) ;  /* 0xfffffffc00fc7947 */ /* 0x000fc0000383ffff */
[----:B------:R-:W-:-:S00]  /*0030*/  NOP ;  /* 0x0000000000007918 */ /* 0x000fc00000000000 */
        /* <DEDUP_REMOVED lines=12> */
.L_x_18:


//--------------------- .text._ZN7cutlass13device_kernelIN5flash19enable_sm80_to_sm89INS1_16FlashAttnFwdSm80INS1_25CollectiveMainloopFwdSm80ILi8ELi1ELb1EN4cute5tupleIJNS5_1CILi128EEES8_S8_EEELi128ENS_6half_tEfNS_4arch4Sm80ELb0ELb0ELb0ELb1ELb1ELb0ELb1ELb0EEENS1_21CollectiveEpilogueFwdIS9_NS6_IJNS7_ILi1EEESF_SF_EEESA_SC_Li256ELb1ELb1ELb0ELb0EEENS1_19SingleTileSchedulerILb1ELb0ELb1ELi128EEEEEEEEEvNT_6ParamsE --------------------------
	.section	.text._ZN7cutlass13device_kernelIN5flash19enable_sm80_to_sm89INS1_16FlashAttnFwdSm80INS1_25CollectiveMainloopFwdSm80ILi8ELi1ELb1EN4cute5tupleIJNS5_1CILi128EEES8_S8_EEELi128ENS_6half_tEfNS_4arch4Sm80ELb0ELb0ELb0ELb1ELb1ELb0ELb1ELb0EEENS1_21CollectiveEpilogueFwdIS9_NS6_IJNS7_ILi1EEESF_SF_EEESA_SC_Li256ELb1ELb1ELb0ELb0EEENS1_19SingleTileSchedulerILb1ELb0ELb1ELi128EEEEEEEEEvNT_6ParamsE,"ax",@progbits
	.align	128
.text._ZN7cutlass13device_kernelIN5flash19enable_sm80_to_sm89INS1_16FlashAttnFwdSm80INS1_25CollectiveMainloopFwdSm80ILi8ELi1ELb1EN4cute5tupleIJNS5_1CILi128EEES8_S8_EEELi128ENS_6half_tEfNS_4arch4Sm80ELb0ELb0ELb0ELb1ELb1ELb0ELb1ELb0EEENS1_21CollectiveEpilogueFwdIS9_NS6_IJNS7_ILi1EEESF_SF_EEESA_SC_Li256ELb1ELb1ELb0ELb0EEENS1_19SingleTileSchedulerILb1ELb0ELb1ELi128EEEEEEEEEvNT_6ParamsE:
        .type           _ZN7cutlass13device_kernelIN5flash19enable_sm80_to_sm89INS1_16FlashAttnFwdSm80INS1_25CollectiveMainloopFwdSm80ILi8ELi1ELb1EN4cute5tupleIJNS5_1CILi128EEES8_S8_EEELi128ENS_6half_tEfNS_4arch4Sm80ELb0ELb0ELb0ELb1ELb1ELb0ELb1ELb0EEENS1_21CollectiveEpilogueFwdIS9_NS6_IJNS7_ILi1EEESF_SF_EEESA_SC_Li256ELb1ELb1ELb0ELb0EEENS1_19SingleTileSchedulerILb1ELb0ELb1ELi128EEEEEEEEEvNT_6ParamsE,@function
        .size           _ZN7cutlass13device_kernelIN5flash19enable_sm80_to_sm89INS1_16FlashAttnFwdSm80INS1_25CollectiveMainloopFwdSm80ILi8ELi1ELb1EN4cute5tupleIJNS5_1CILi128EEES8_S8_EEELi128ENS_6half_tEfNS_4arch4Sm80ELb0ELb0ELb0ELb1ELb1ELb0ELb1ELb0EEENS1_21CollectiveEpilogueFwdIS9_NS6_IJNS7_ILi1EEESF_SF_EEESA_SC_Li256ELb1ELb1ELb0ELb0EEENS1_19SingleTileSchedulerILb1ELb0ELb1ELi128EEEEEEEEEvNT_6ParamsE,(.L_x_19 - _ZN7cutlass13device_kernelIN5flash19enable_sm80_to_sm89INS1_16FlashAttnFwdSm80INS1_25CollectiveMainloopFwdSm80ILi8ELi1ELb1EN4cute5tupleIJNS5_1CILi128EEES8_S8_EEELi128ENS_6half_tEfNS_4arch4Sm80ELb0ELb0ELb0ELb1ELb1ELb0ELb1ELb0EEENS1_21CollectiveEpilogueFwdIS9_NS6_IJNS7_ILi1EEESF_SF_EEESA_SC_Li256ELb1ELb1ELb0ELb0EEENS1_19SingleTileSchedulerILb1ELb0ELb1ELi128EEEEEEEEEvNT_6ParamsE)
        .other          _ZN7cutlass13device_kernelIN5flash19enable_sm80_to_sm89INS1_16FlashAttnFwdSm80INS1_25CollectiveMainloopFwdSm80ILi8ELi1ELb1EN4cute5tupleIJNS5_1CILi128EEES8_S8_EEELi128ENS_6half_tEfNS_4arch4Sm80ELb0ELb0ELb0ELb1ELb1ELb0ELb1ELb0EEENS1_21CollectiveEpilogueFwdIS9_NS6_IJNS7_ILi1EEESF_SF_EEESA_SC_Li256ELb1ELb1ELb0ELb0EEENS1_19SingleTileSchedulerILb1ELb0ELb1ELi128EEEEEEEEEvNT_6ParamsE,@"STO_CUDA_ENTRY STV_DEFAULT"
_ZN7cutlass13device_kernelIN5flash19enable_sm80_to_sm89INS1_16FlashAttnFwdSm80INS1_25CollectiveMainloopFwdSm80ILi8ELi1ELb1EN4cute5tupleIJNS5_1CILi128EEES8_S8_EEELi128ENS_6half_tEfNS_4arch4Sm80ELb0ELb0ELb0ELb1ELb1ELb0ELb1ELb0EEENS1_21CollectiveEpilogueFwdIS9_NS6_IJNS7_ILi1EEESF_SF_EEESA_SC_Li256ELb1ELb1ELb0ELb0EEENS1_19SingleTileSchedulerILb1ELb0ELb1ELi128EEEEEEEEEvNT_6ParamsE:
[----:B------:R-:W-:Y:S01]  /*0000*/  LDC R1, c[0x0][0x28] ;  /* 0x00000a00ff017b82 */ /* 0x000fe20000000800 */
[----:B------:R-:W-:Y:S05]  /*0010*/  EXIT ;  /* 0x000000000000794d */ /* 0x000fea0003800000 */
.L_x_1:
        /* <DEDUP_REMOVED lines=14> */
.L_x_19:


//--------------------- .text._ZN7cutlass13device_kernelIN5flash19enable_sm80_to_sm89INS1_16FlashAttnFwdSm80INS1_25CollectiveMainloopFwdSm80ILi8ELi1ELb1EN4cute5tupleIJNS5_1CILi128EEES8_S8_EEELi128ENS_6half_tEfNS_4arch4Sm80ELb0ELb0ELb0ELb1ELb1ELb1ELb1ELb0EEENS1_21CollectiveEpilogueFwdIS9_NS6_IJNS7_ILi1EEESF_SF_EEESA_SC_Li256ELb1ELb1ELb0ELb0EEENS1_19SingleTileSchedulerILb1ELb0ELb1ELi128EEEEEEEEEvNT_6ParamsE --------------------------
	.section	.text._ZN7cutlass13device_kernelIN5flash19enable_sm80_to_sm89INS1_16FlashAttnFwdSm80INS1_25CollectiveMainloopFwdSm80ILi8ELi1ELb1EN4cute5tupleIJNS5_1CILi128EEES8_S8_EEELi128ENS_6half_tEfNS_4arch4Sm80ELb0ELb0ELb0ELb1ELb1ELb1ELb1ELb0EEENS1_21CollectiveEpilogueFwdIS9_NS6_IJNS7_ILi1EEESF_SF_EEESA_SC_Li256ELb1ELb1ELb0ELb0EEENS1_19SingleTileSchedulerILb1ELb0ELb1ELi128EEEEEEEEEvNT_6ParamsE,"ax",@progbits
	.align	128
.text._ZN7cutlass13device_kernelIN5flash19enable_sm80_to_sm89INS1_16FlashAttnFwdSm80INS1_25CollectiveMainloopFwdSm80ILi8ELi1ELb1EN4cute5tupleIJNS5_1CILi128EEES8_S8_EEELi128ENS_6half_tEfNS_4arch4Sm80ELb0ELb0ELb0ELb1ELb1ELb1ELb1ELb0EEENS1_21CollectiveEpilogueFwdIS9_NS6_IJNS7_ILi1EEESF_SF_EEESA_SC_Li256ELb1ELb1ELb0ELb0EEENS1_19SingleTileSchedulerILb1ELb0ELb1ELi128EEEEEEEEEvNT_6ParamsE:
        .type           _ZN7cutlass13device_kernelIN5flash19enable_sm80_to_sm89INS1_16FlashAttnFwdSm80INS1_25CollectiveMainloopFwdSm80ILi8ELi1ELb1EN4cute5tupleIJNS5_1CILi128EEES8_S8_EEELi128ENS_6half_tEfNS_4arch4Sm80ELb0ELb0ELb0ELb1ELb1ELb1ELb1ELb0EEENS1_21CollectiveEpilogueFwdIS9_NS6_IJNS7_ILi1EEESF_SF_EEESA_SC_Li256ELb1ELb1ELb0ELb0EEENS1_19SingleTileSchedulerILb1ELb0ELb1ELi128EEEEEEEEEvNT_6ParamsE,@function
        .size           _ZN7cutlass13device_kernelIN5flash19enable_sm80_to_sm89INS1_16FlashAttnFwdSm80INS1_25CollectiveMainloopFwdSm80ILi8ELi1ELb1EN4cute5tupleIJNS5_1CILi128EEES8_S8_EEELi128ENS_6half_tEfNS_4arch4Sm80ELb0ELb0ELb0ELb1ELb1ELb1ELb1ELb0EEENS1_21CollectiveEpilogueFwdIS9_NS6_IJNS7_ILi1EEESF_SF_EEESA_SC_Li256ELb1ELb1ELb0ELb0EEENS1_19SingleTileSchedulerILb1ELb0ELb1ELi128EEEEEEEEEvNT_6ParamsE,(.L_x_20 - _ZN7cutlass13device_kernelIN5flash19enable_sm80_to_sm89INS1_16FlashAttnFwdSm80INS1_25CollectiveMainloopFwdSm80ILi8ELi1ELb1EN4cute5tupleIJNS5_1CILi128EEES8_S8_EEELi128ENS_6half_tEfNS_4arch4Sm80ELb0ELb0ELb0ELb1ELb1ELb1ELb1ELb0EEENS1_21CollectiveEpilogueFwdIS9_NS6_IJNS7_ILi1EEESF_SF_EEESA_SC_Li256ELb1ELb1ELb0ELb0EEENS1_19SingleTileSchedulerILb1ELb0ELb1ELi128EEEEEEEEEvNT_6ParamsE)
        .other          _ZN7cutlass13device_kernelIN5flash19enable_sm80_to_sm89INS1_16FlashAttnFwdSm80INS1_25CollectiveMainloopFwdSm80ILi8ELi1ELb1EN4cute5tupleIJNS5_1CILi128EEES8_S8_EEELi128ENS_6half_tEfNS_4arch4Sm80ELb0ELb0ELb0ELb1ELb1ELb1ELb1ELb0EEENS1_21CollectiveEpilogueFwdIS9_NS6_IJNS7_ILi1EEESF_SF_EEESA_SC_Li256ELb1ELb1ELb0ELb0EEENS1_19SingleTileSchedulerILb1ELb0ELb1ELi128EEEEEEEEEvNT_6ParamsE,@"STO_CUDA_ENTRY STV_DEFAULT"
_ZN7cutlass13device_kernelIN5flash19enable_sm80_to_sm89INS1_16FlashAttnFwdSm80INS1_25CollectiveMainloopFwdSm80ILi8ELi1ELb1EN4cute5tupleIJNS5_1CILi128EEES8_S8_EEELi128ENS_6half_tEfNS_4arch4Sm80ELb0ELb0ELb0ELb1ELb1ELb1ELb1ELb0EEENS1_21CollectiveEpilogueFwdIS9_NS6_IJNS7_ILi1EEESF_SF_EEESA_SC_Li256ELb1ELb1ELb0ELb0EEENS1_19SingleTileSchedulerILb1ELb0ELb1ELi128EEEEEEEEEvNT_6ParamsE:
[----:B------:R-:W-:Y:S01]  /*0000*/  LDC R1, c[0x0][0x28] ;  /* 0x00000a00ff017b82 */ /* 0x000fe20000000800 */
[----:B------:R-:W-:Y:S05]  /*0010*/  EXIT ;  /* 0x000000000000794d */ /* 0x000fea0003800000 */
.L_x_2:
        /* <DEDUP_REMOVED lines=14> */
.L_x_20:


//--------------------- .text._ZN7cutlass13device_kernelIN5flash19enable_sm80_to_sm89INS1_16FlashAttnFwdSm80INS1_25CollectiveMainloopFwdSm80ILi8ELi1ELb1EN4cute5tupleIJNS5_1CILi128EEENS7_ILi96EEES8_EEELi128ENS_6half_tEfNS_4arch4Sm80ELb0ELb1ELb0ELb0ELb1ELb0ELb1ELb0EEENS1_21CollectiveEpilogueFwdINS6_IJS8_S8_S9_EEENS6_IJNS7_ILi1EEESH_SH_EEESB_SD_Li256ELb0ELb1ELb0ELb0EEENS1_19SingleTileSchedulerILb0ELb0ELb1ELi128EEEEEEEEEvNT_6ParamsE --------------------------
	.section	.text._ZN7cutlass13device_kernelIN5flash19enable_sm80_to_sm89INS1_16FlashAttnFwdSm80INS1_25CollectiveMainloopFwdSm80ILi8ELi1ELb1EN4cute5tupleIJNS5_1CILi128EEENS7_ILi96EEES8_EEELi128ENS_6half_tEfNS_4arch4Sm80ELb0ELb1ELb0ELb0ELb1ELb0ELb1ELb0EEENS1_21CollectiveEpilogueFwdINS6_IJS8_S8_S9_EEENS6_IJNS7_ILi1EEESH_SH_EEESB_SD_Li256ELb0ELb1ELb0ELb0EEENS1_19SingleTileSchedulerILb0ELb0ELb1ELi128EEEEEEEEEvNT_6ParamsE,"ax",@progbits
	.align	128
.text._ZN7cutlass13device_kernelIN5flash19enable_sm80_to_sm89INS1_16FlashAttnFwdSm80INS1_25CollectiveMainloopFwdSm80ILi8ELi1ELb1EN4cute5tupleIJNS5_1CILi128EEENS7_ILi96EEES8_EEELi128ENS_6half_tEfNS_4arch4Sm80ELb0ELb1ELb0ELb0ELb1ELb0ELb1ELb0EEENS1_21CollectiveEpilogueFwdINS6_IJS8_S8_S9_EEENS6_IJNS7_ILi1EEESH_SH_EEESB_SD_Li256ELb0ELb1ELb0ELb0EEENS1_19SingleTileSchedulerILb0ELb0ELb1ELi128EEEEEEEEEvNT_6ParamsE:
        .type           _ZN7cutlass13device_kernelIN5flash19enable_sm80_to_sm89INS1_16FlashAttnFwdSm80INS1_25CollectiveMainloopFwdSm80ILi8ELi1ELb1EN4cute5tupleIJNS5_1CILi128EEENS7_ILi96EEES8_EEELi128ENS_6half_tEfNS_4arch4Sm80ELb0ELb1ELb0ELb0ELb1ELb0ELb1ELb0EEENS1_21CollectiveEpilogueFwdINS6_IJS8_S8_S9_EEENS6_IJNS7_ILi1EEESH_SH_EEESB_SD_Li256ELb0ELb1ELb0ELb0EEENS1_19SingleTileSchedulerILb0ELb0ELb1ELi128EEEEEEEEEvNT_6ParamsE,@function
        .size           _ZN7cutlass13device_kernelIN5flash19enable_sm80_to_sm89INS1_16FlashAttnFwdSm80INS1_25CollectiveMainloopFwdSm80ILi8ELi1ELb1EN4cute5tupleIJNS5_1CILi128EEENS7_ILi96EEES8_EEELi128ENS_6half_tEfNS_4arch4Sm80ELb0ELb1ELb0ELb0ELb1ELb0ELb1ELb0EEENS1_21CollectiveEpilogueFwdINS6_IJS8_S8_S9_EEENS6_IJNS7_ILi1EEESH_SH_EEESB_SD_Li256ELb0ELb1ELb0ELb0EEENS1_19SingleTileSchedulerILb0ELb0ELb1ELi128EEEEEEEEEvNT_6ParamsE,(.L_x_21 - _ZN7cutlass13device_kernelIN5flash19enable_sm80_to_sm89INS1_16FlashAttnFwdSm80INS1_25CollectiveMainloopFwdSm80ILi8ELi1ELb1EN4cute5tupleIJNS5_1CILi128EEENS7_ILi96EEES8_EEELi128ENS_6half_tEfNS_4arch4Sm80ELb0ELb1ELb0ELb0ELb1ELb0ELb1ELb0EEENS1_21CollectiveEpilogueFwdINS6_IJS8_S8_S9_EEENS6_IJNS7_ILi1EEESH_SH_EEESB_SD_Li256ELb0ELb1ELb0ELb0EEENS1_19SingleTileSchedulerILb0ELb0ELb1ELi128EEEEEEEEEvNT_6ParamsE)
        .other          _ZN7cutlass13device_kernelIN5flash19enable_sm80_to_sm89INS1_16FlashAttnFwdSm80INS1_25CollectiveMainloopFwdSm80ILi8ELi1ELb1EN4cute5tupleIJNS5_1CILi128EEENS7_ILi96EEES8_EEELi128ENS_6half_tEfNS_4arch4Sm80ELb0ELb1ELb0ELb0ELb1ELb0ELb1ELb0EEENS1_21CollectiveEpilogueFwdINS6_IJS8_S8_S9_EEENS6_IJNS7_ILi1EEESH_SH_EEESB_SD_Li256ELb0ELb1ELb0ELb0EEENS1_19SingleTileSchedulerILb0ELb0ELb1ELi128EEEEEEEEEvNT_6ParamsE,@"STO_CUDA_ENTRY STV_DEFAULT"
_ZN7cutlass13device_kernelIN5flash19enable_sm80_to_sm89INS1_16FlashAttnFwdSm80INS1_25CollectiveMainloopFwdSm80ILi8ELi1ELb1EN4cute5tupleIJNS5_1CILi128EEENS7_ILi96EEES8_EEELi128ENS_6half_tEfNS_4arch4Sm80ELb0ELb1ELb0ELb0ELb1ELb0ELb1ELb0EEENS1_21CollectiveEpilogueFwdINS6_IJS8_S8_S9_EEENS6_IJNS7_ILi1EEESH_SH_EEESB_SD_Li256ELb0ELb1ELb0ELb0EEENS1_19SingleTileSchedulerILb0ELb0ELb1ELi128EEEEEEEEEvNT_6ParamsE:
[----:B------:R-:W-:Y:S01]  /*0000*/  LDC R1, c[0x0][0x28] ;  /* 0x00000a00ff017b82 */ /* 0x000fe20000000800 */
[----:B------:R-:W-:Y:S05]  /*0010*/  EXIT ;  /* 0x000000000000794d */ /* 0x000fea0003800000 */
.L_x_3:
        /* <DEDUP_REMOVED lines=14> */
.L_x_21:


//--------------------- .text._ZN7cutlass13device_kernelIN5flash19enable_sm80_to_sm89INS1_16FlashAttnFwdSm80INS1_25CollectiveMainloopFwdSm80ILi8ELi1ELb1EN4cute5tupleIJNS5_1CILi128EEENS7_ILi96EEES8_EEELi128ENS_6half_tEfNS_4arch4Sm80ELb0ELb1ELb0ELb1ELb1ELb0ELb1ELb0EEENS1_21CollectiveEpilogueFwdINS6_IJS8_S8_S9_EEENS6_IJNS7_ILi1EEESH_SH_EEESB_SD_Li256ELb1ELb1ELb0ELb0EEENS1_19SingleTileSchedulerILb1ELb0ELb1ELi128EEEEEEEEEvNT_6ParamsE --------------------------
	.section	.text._ZN7cutlass13device_kernelIN5flash19enable_sm80_to_sm89INS1_16FlashAttnFwdSm80INS1_25CollectiveMainloopFwdSm80ILi8ELi1ELb1EN4cute5tupleIJNS5_1CILi128EEENS7_ILi96EEES8_EEELi128ENS_6half_tEfNS_4arch4Sm80ELb0ELb1ELb0ELb1ELb1ELb0ELb1ELb0EEENS1_21CollectiveEpilogueFwdINS6_IJS8_S8_S9_EEENS6_IJNS7_ILi1EEESH_SH_EEESB_SD_Li256ELb1ELb1ELb0ELb0EEENS1_19SingleTileSchedulerILb1ELb0ELb1ELi128EEEEEEEEEvNT_6ParamsE,"ax",@progbits
	.align	128
.text._ZN7cutlass13device_kernelIN5flash19enable_sm80_to_sm89INS1_16FlashAttnFwdSm80INS1_25CollectiveMainloopFwdSm80ILi8ELi1ELb1EN4cute5tupleIJNS5_1CILi128EEENS7_ILi96EEES8_EEELi128ENS_6half_tEfNS_4arch4Sm80ELb0ELb1ELb0ELb1ELb1ELb0ELb1ELb0EEENS1_21CollectiveEpilogueFwdINS6_IJS8_S8_S9_EEENS6_IJNS7_ILi1EEESH_SH_EEESB_SD_Li256ELb1ELb1ELb0ELb0EEENS1_19SingleTileSchedulerILb1ELb0ELb1ELi128EEEEEEEEEvNT_6ParamsE:
        .type           _ZN7cutlass13device_kernelIN5flash19enable_sm80_to_sm89INS1_16FlashAttnFwdSm80INS1_25CollectiveMainloopFwdSm80ILi8ELi1ELb1EN4cute5tupleIJNS5_1CILi128EEENS7_ILi96EEES8_EEELi128ENS_6half_tEfNS_4arch4Sm80ELb0ELb1ELb0ELb1ELb1ELb0ELb1ELb0EEENS1_21CollectiveEpilogueFwdINS6_IJS8_S8_S9_EEENS6_IJNS7_ILi1EEESH_SH_EEESB_SD_Li256ELb1ELb1ELb0ELb0EEENS1_19SingleTileSchedulerILb1ELb0ELb1ELi128EEEEEEEEEvNT_6ParamsE,@function
        .size           _ZN7cutlass13device_kernelIN5flash19enable_sm80_to_sm89INS1_16FlashAttnFwdSm80INS1_25CollectiveMainloopFwdSm80ILi8ELi1ELb1EN4cute5tupleIJNS5_1CILi128EEENS7_ILi96EEES8_EEELi128ENS_6half_tEfNS_4arch4Sm80ELb0ELb1ELb0ELb1ELb1ELb0ELb1ELb0EEENS1_21CollectiveEpilogueFwdINS6_IJS8_S8_S9_EEENS6_IJNS7_ILi1EEESH_SH_EEESB_SD_Li256ELb1ELb1ELb0ELb0EEENS1_19SingleTileSchedulerILb1ELb0ELb1ELi128EEEEEEEEEvNT_6ParamsE,(.L_x_22 - _ZN7cutlass13device_kernelIN5flash19enable_sm80_to_sm89INS1_16FlashAttnFwdSm80INS1_25CollectiveMainloopFwdSm80ILi8ELi1ELb1EN4cute5tupleIJNS5_1CILi128EEENS7_ILi96EEES8_EEELi128ENS_6half_tEfNS_4arch4Sm80ELb0ELb1ELb0ELb1ELb1ELb0ELb1ELb0EEENS1_21CollectiveEpilogueFwdINS6_IJS8_S8_S9_EEENS6_IJNS7_ILi1EEESH_SH_EEESB_SD_Li256ELb1ELb1ELb0ELb0EEENS1_19SingleTileSchedulerILb1ELb0ELb1ELi128EEEEEEEEEvNT_6ParamsE)
        .other          _ZN7cutlass13device_kernelIN5flash19enable_sm80_to_sm89INS1_16FlashAttnFwdSm80INS1_25CollectiveMainloopFwdSm80ILi8ELi1ELb1EN4cute5tupleIJNS5_1CILi128EEENS7_ILi96EEES8_EEELi128ENS_6half_tEfNS_4arch4Sm80ELb0ELb1ELb0ELb1ELb1ELb0ELb1ELb0EEENS1_21CollectiveEpilogueFwdINS6_IJS8_S8_S9_EEENS6_IJNS7_ILi1EEESH_SH_EEESB_SD_Li256ELb1ELb1ELb0ELb0EEENS1_19SingleTileSchedulerILb1ELb0ELb1ELi128EEEEEEEEEvNT_6ParamsE,@"STO_CUDA_ENTRY STV_DEFAULT"
_ZN7cutlass13device_kernelIN5flash19enable_sm80_to_sm89INS1_16FlashAttnFwdSm80INS1_25CollectiveMainloopFwdSm80ILi8ELi1ELb1EN4cute5tupleIJNS5_1CILi128EEENS7_ILi96EEES8_EEELi128ENS_6half_tEfNS_4arch4Sm80ELb0ELb1ELb0ELb1ELb1ELb0ELb1ELb0EEENS1_21CollectiveEpilogueFwdINS6_IJS8_S8_S9_EEENS6_IJNS7_ILi1EEESH_SH_EEESB_SD_Li256ELb1ELb1ELb0ELb0EEENS1_19SingleTileSchedulerILb1ELb0ELb1ELi128EEEEEEEEEvNT_6ParamsE:
[----:B------:R-:W-:Y:S01]  /*0000*/  LDC R1, c[0x0][0x28] ;  /* 0x00000a00ff017b82 */ /* 0x000fe20000000800 */
[----:B------:R-:W-:Y:S05]  /*0010*/  EXIT ;  /* 0x000000000000794d */ /* 0x000fea0003800000 */
.L_x_4:
        /* <DEDUP_REMOVED lines=14> */
.L_x_22:


//--------------------- .text._ZN7cutlass13device_kernelIN5flash19enable_sm80_to_sm89INS1_16FlashAttnFwdSm80INS1_25CollectiveMainloopFwdSm80ILi8ELi1ELb1EN4cute5tupleIJNS5_1CILi128EEENS7_ILi96EEES8_EEELi128ENS_6half_tEfNS_4arch4Sm80ELb0ELb1ELb0ELb1ELb1ELb1ELb1ELb0EEENS1_21CollectiveEpilogueFwdINS6_IJS8_S8_S9_EEENS6_IJNS7_ILi1EEESH_SH_EEESB_SD_Li256ELb1ELb1ELb0ELb0EEENS1_19SingleTileSchedulerILb1ELb0ELb1ELi128EEEEEEEEEvNT_6ParamsE --------------------------
	.section	.text._ZN7cutlass13device_kernelIN5flash19enable_sm80_to_sm89INS1_16FlashAttnFwdSm80INS1_25CollectiveMainloopFwdSm80ILi8ELi1ELb1EN4cute5tupleIJNS5_1CILi128EEENS7_ILi96EEES8_EEELi128ENS_6half_tEfNS_4arch4Sm80ELb0ELb1ELb0ELb1ELb1ELb1ELb1ELb0EEENS1_21CollectiveEpilogueFwdINS6_IJS8_S8_S9_EEENS6_IJNS7_ILi1EEESH_SH_EEESB_SD_Li256ELb1ELb1ELb0ELb0EEENS1_19SingleTileSchedulerILb1ELb0ELb1ELi128EEEEEEEEEvNT_6ParamsE,"ax",@progbits
	.align	128
.text._ZN7cutlass13device_kernelIN5flash19enable_sm80_to_sm89INS1_16FlashAttnFwdSm80INS1_25CollectiveMainloopFwdSm80ILi8ELi1ELb1EN4cute5tupleIJNS5_1CILi128EEENS7_ILi96EEES8_EEELi128ENS_6half_tEfNS_4arch4Sm80ELb0ELb1ELb0ELb1ELb1ELb1ELb1ELb0EEENS1_21CollectiveEpilogueFwdINS6_IJS8_S8_S9_EEENS6_IJNS7_ILi1EEESH_SH_EEESB_SD_Li256ELb1ELb1ELb0ELb0EEENS1_19SingleTileSchedulerILb1ELb0ELb1ELi128EEEEEEEEEvNT_6ParamsE:
        .type           _ZN7cutlass13device_kernelIN5flash19enable_sm80_to_sm89INS1_16FlashAttnFwdSm80INS1_25CollectiveMainloopFwdSm80ILi8ELi1ELb1EN4cute5tupleIJNS5_1CILi128EEENS7_ILi96EEES8_EEELi128ENS_6half_tEfNS_4arch4Sm80ELb0ELb1ELb0ELb1ELb1ELb1ELb1ELb0EEENS1_21CollectiveEpilogueFwdINS6_IJS8_S8_S9_EEENS6_IJNS7_ILi1EEESH_SH_EEESB_SD_Li256ELb1ELb1ELb0ELb0EEENS1_19SingleTileSchedulerILb1ELb0ELb1ELi128EEEEEEEEEvNT_6ParamsE,@function
        .size           _ZN7cutlass13device_kernelIN5flash19enable_sm80_to_sm89INS1_16FlashAttnFwdSm80INS1_25CollectiveMainloopFwdSm80ILi8ELi1ELb1EN4cute5tupleIJNS5_1CILi128EEENS7_ILi96EEES8_EEELi128ENS_6half_tEfNS_4arch4Sm80ELb0ELb1ELb0ELb1ELb1ELb1ELb1ELb0EEENS1_21CollectiveEpilogueFwdINS6_IJS8_S8_S9_EEENS6_IJNS7_ILi1EEESH_SH_EEESB_SD_Li256ELb1ELb1ELb0ELb0EEENS1_19SingleTileSchedulerILb1ELb0ELb1ELi128EEEEEEEEEvNT_6ParamsE,(.L_x_23 - _ZN7cutlass13device_kernelIN5flash19enable_sm80_to_sm89INS1_16FlashAttnFwdSm80INS1_25CollectiveMainloopFwdSm80ILi8ELi1ELb1EN4cute5tupleIJNS5_1CILi128EEENS7_ILi96EEES8_EEELi128ENS_6half_tEfNS_4arch4Sm80ELb0ELb1ELb0ELb1ELb1ELb1ELb1ELb0EEENS1_21CollectiveEpilogueFwdINS6_IJS8_S8_S9_EEENS6_IJNS7_ILi1EEESH_SH_EEESB_SD_Li256ELb1ELb1ELb0ELb0EEENS1_19SingleTileSchedulerILb1ELb0ELb1ELi128EEEEEEEEEvNT_6ParamsE)
        .other          _ZN7cutlass13device_kernelIN5flash19enable_sm80_to_sm89INS1_16FlashAttnFwdSm80INS1_25CollectiveMainloopFwdSm80ILi8ELi1ELb1EN4cute5tupleIJNS5_1CILi128EEENS7_ILi96EEES8_EEELi128ENS_6half_tEfNS_4arch4Sm80ELb0ELb1ELb0ELb1ELb1ELb1ELb1ELb0EEENS1_21CollectiveEpilogueFwdINS6_IJS8_S8_S9_EEENS6_IJNS7_ILi1EEESH_SH_EEESB_SD_Li256ELb1ELb1ELb0ELb0EEENS1_19SingleTileSchedulerILb1ELb0ELb1ELi128EEEEEEEEEvNT_6ParamsE,@"STO_CUDA_ENTRY STV_DEFAULT"
_ZN7cutlass13device_kernelIN5flash19enable_sm80_to_sm89INS1_16FlashAttnFwdSm80INS1_25CollectiveMainloopFwdSm80ILi8ELi1ELb1EN4cute5tupleIJNS5_1CILi128EEENS7_ILi96EEES8_EEELi128ENS_6half_tEfNS_4arch4Sm80ELb0ELb1ELb0ELb1ELb1ELb1ELb1ELb0EEENS1_21CollectiveEpilogueFwdINS6_IJS8_S8_S9_EEENS6_IJNS7_ILi1EEESH_SH_EEESB_SD_Li256ELb1ELb1ELb0ELb0EEENS1_19SingleTileSchedulerILb1ELb0ELb1ELi128EEEEEEEEEvNT_6ParamsE:
[----:B------:R-:W-:Y:S01]  /*0000*/  LDC R1, c[0x0][0x28] ;  /* 0x00000a00ff017b82 */ /* 0x000fe20000000800 */
[----:B------:R-:W-:Y:S05]  /*0010*/  EXIT ;  /* 0x000000000000794d */ /* 0x000fea0003800000 */
.L_x_5:
        /* <DEDUP_REMOVED lines=14> */
.L_x_23:


//--------------------- .text._ZN7cutlass13device_kernelIN5flash19enable_sm80_to_sm89INS1_16FlashAttnFwdSm80INS1_25CollectiveMainloopFwdSm80ILi8ELi1ELb1EN4cute5tupleIJNS5_1CILi128EEES8_S8_EEELi128ENS_6half_tEfNS_4arch4Sm80ELb1ELb0ELb0ELb0ELb1ELb0ELb1ELb0EEENS1_21CollectiveEpilogueFwdIS9_NS6_IJNS7_ILi1EEESF_SF_EEESA_SC_Li256ELb0ELb1ELb0ELb0EEENS1_30DynamicPersistentTileSchedulerILi256ELi256ELb0ELb1ELb0EEEEEEEEEvNT_6ParamsE --------------------------
	.section	.text._ZN7cutlass13device_kernelIN5flash19enable_sm80_to_sm89INS1_16FlashAttnFwdSm80INS1_25CollectiveMainloopFwdSm80ILi8ELi1ELb1EN4cute5tupleIJNS5_1CILi128EEES8_S8_EEELi128ENS_6half_tEfNS_4arch4Sm80ELb1ELb0ELb0ELb0ELb1ELb0ELb1ELb0EEENS1_21CollectiveEpilogueFwdIS9_NS6_IJNS7_ILi1EEESF_SF_EEESA_SC_Li256ELb0ELb1ELb0ELb0EEENS1_30DynamicPersistentTileSchedulerILi256ELi256ELb0ELb1ELb0EEEEEEEEEvNT_6ParamsE,"ax",@progbits
	.align	128
.text._ZN7cutlass13device_kernelIN5flash19enable_sm80_to_sm89INS1_16FlashAttnFwdSm80INS1_25CollectiveMainloopFwdSm80ILi8ELi1ELb1EN4cute5tupleIJNS5_1CILi128EEES8_S8_EEELi128ENS_6half_tEfNS_4arch4Sm80ELb1ELb0ELb0ELb0ELb1ELb0ELb1ELb0EEENS1_21CollectiveEpilogueFwdIS9_NS6_IJNS7_ILi1EEESF_SF_EEESA_SC_Li256ELb0ELb1ELb0ELb0EEENS1_30DynamicPersistentTileSchedulerILi256ELi256ELb0ELb1ELb0EEEEEEEEEvNT_6ParamsE:
        .type           _ZN7cutlass13device_kernelIN5flash19enable_sm80_to_sm89INS1_16FlashAttnFwdSm80INS1_25CollectiveMainloopFwdSm80ILi8ELi1ELb1EN4cute5tupleIJNS5_1CILi128EEES8_S8_EEELi128ENS_6half_tEfNS_4arch4Sm80ELb1ELb0ELb0ELb0ELb1ELb0ELb1ELb0EEENS1_21CollectiveEpilogueFwdIS9_NS6_IJNS7_ILi1EEESF_SF_EEESA_SC_Li256ELb0ELb1ELb0ELb0EEENS1_30DynamicPersistentTileSchedulerILi256ELi256ELb0ELb1ELb0EEEEEEEEEvNT_6ParamsE,@function
        .size           _ZN7cutlass13device_kernelIN5flash19enable_sm80_to_sm89INS1_16FlashAttnFwdSm80INS1_25CollectiveMainloopFwdSm80ILi8ELi1ELb1EN4cute5tupleIJNS5_1CILi128EEES8_S8_EEELi128ENS_6half_tEfNS_4arch4Sm80ELb1ELb0ELb0ELb0ELb1ELb0ELb1ELb0EEENS1_21CollectiveEpilogueFwdIS9_NS6_IJNS7_ILi1EEESF_SF_EEESA_SC_Li256ELb0ELb1ELb0ELb0EEENS1_30DynamicPersistentTileSchedulerILi256ELi256ELb0ELb1ELb0EEEEEEEEEvNT_6ParamsE,(.L_x_24 - _ZN7cutlass13device_kernelIN5flash19enable_sm80_to_sm89INS1_16FlashAttnFwdSm80INS1_25CollectiveMainloopFwdSm80ILi8ELi1ELb1EN4cute5tupleIJNS5_1CILi128EEES8_S8_EEELi128ENS_6half_tEfNS_4arch4Sm80ELb1ELb0ELb0ELb0ELb1ELb0ELb1ELb0EEENS1_21CollectiveEpilogueFwdIS9_NS6_IJNS7_ILi1EEESF_SF_EEESA_SC_Li256ELb0ELb1ELb0ELb0EEENS1_30DynamicPersistentTileSchedulerILi256ELi256ELb0ELb1ELb0EEEEEEEEEvNT_6ParamsE)
        .other          _ZN7cutlass13device_kernelIN5flash19enable_sm80_to_sm89INS1_16FlashAttnFwdSm80INS1_25CollectiveMainloopFwdSm80ILi8ELi1ELb1EN4cute5tupleIJNS5_1CILi128EEES8_S8_EEELi128ENS_6half_tEfNS_4arch4Sm80ELb1ELb0ELb0ELb0ELb1ELb0ELb1ELb0EEENS1_21CollectiveEpilogueFwdIS9_NS6_IJNS7_ILi1EEESF_SF_EEESA_SC_Li256ELb0ELb1ELb0ELb0EEENS1_30DynamicPersistentTileSchedulerILi256ELi256ELb0ELb1ELb0EEEEEEEEEvNT_6ParamsE,@"STO_CUDA_ENTRY STV_DEFAULT"
_ZN7cutlass13device_kernelIN5flash19enable_sm80_to_sm89INS1_16FlashAttnFwdSm80INS1_25CollectiveMainloopFwdSm80ILi8ELi1ELb1EN4cute5tupleIJNS5_1CILi128EEES8_S8_EEELi128ENS_6half_tEfNS_4arch4Sm80ELb1ELb0ELb0ELb0ELb1ELb0ELb1ELb0EEENS1_21CollectiveEpilogueFwdIS9_NS6_IJNS7_ILi1EEESF_SF_EEESA_SC_Li256ELb0ELb1ELb0ELb0EEENS1_30DynamicPersistentTileSchedulerILi256ELi256ELb0ELb1ELb0EEEEEEEEEvNT_6ParamsE:
[----:B------:R-:W-:Y:S01]  /*0000*/  LDC R1, c[0x0][0x28] ;  /* 0x00000a00ff017b82 */ /* 0x000fe20000000800 */
[----:B------:R-:W-:Y:S05]  /*0010*/  EXIT ;  /* 0x000000000000794d */ /* 0x000fea0003800000 */
.L_x_6:
        /* <DEDUP_REMOVED lines=14> */
.L_x_24:


//--------------------- .text._ZN7cutlass13device_kernelIN5flash19enable_sm80_to_sm89INS1_16FlashAttnFwdSm80INS1_25CollectiveMainloopFwdSm80ILi8ELi1ELb1EN4cute5tupleIJNS5_1CILi128EEES8_S8_EEELi128ENS_6half_tEfNS_4arch4Sm80ELb1ELb0ELb0ELb1ELb1ELb0ELb1ELb0EEENS1_21CollectiveEpilogueFwdIS9_NS6_IJNS7_ILi1EEESF_SF_EEESA_SC_Li256ELb1ELb1ELb0ELb0EEENS1_19SingleTileSchedulerILb1ELb0ELb1ELi128EEEEEEEEEvNT_6ParamsE --------------------------
	.section	.text._ZN7cutlass13device_kernelIN5flash19enable_sm80_to_sm89INS1_16FlashAttnFwdSm80INS1_25CollectiveMainloopFwdSm80ILi8ELi1ELb1EN4cute5tupleIJNS5_1CILi128EEES8_S8_EEELi128ENS_6half_tEfNS_4arch4Sm80ELb1ELb0ELb0ELb1ELb1ELb0ELb1ELb0EEENS1_21CollectiveEpilogueFwdIS9_NS6_IJNS7_ILi1EEESF_SF_EEESA_SC_Li256ELb1ELb1ELb0ELb0EEENS1_19SingleTileSchedulerILb1ELb0ELb1ELi128EEEEEEEEEvNT_6ParamsE,"ax",@progbits
	.align	128
.text._ZN7cutlass13device_kernelIN5flash19enable_sm80_to_sm89INS1_16FlashAttnFwdSm80INS1_25CollectiveMainloopFwdSm80ILi8ELi1ELb1EN4cute5tupleIJNS5_1CILi128EEES8_S8_EEELi128ENS_6half_tEfNS_4arch4Sm80ELb1ELb0ELb0ELb1ELb1ELb0ELb1ELb0EEENS1_21CollectiveEpilogueFwdIS9_NS6_IJNS7_ILi1EEESF_SF_EEESA_SC_Li256ELb1ELb1ELb0ELb0EEENS1_19SingleTileSchedulerILb1ELb0ELb1ELi128EEEEEEEEEvNT_6ParamsE:
        .type           _ZN7cutlass13device_kernelIN5flash19enable_sm80_to_sm89INS1_16FlashAttnFwdSm80INS1_25CollectiveMainloopFwdSm80ILi8ELi1ELb1EN4cute5tupleIJNS5_1CILi128EEES8_S8_EEELi128ENS_6half_tEfNS_4arch4Sm80ELb1ELb0ELb0ELb1ELb1ELb0ELb1ELb0EEENS1_21CollectiveEpilogueFwdIS9_NS6_IJNS7_ILi1EEESF_SF_EEESA_SC_Li256ELb1ELb1ELb0ELb0EEENS1_19SingleTileSchedulerILb1ELb0ELb1ELi128EEEEEEEEEvNT_6ParamsE,@function
        .size           _ZN7cutlass13device_kernelIN5flash19enable_sm80_to_sm89INS1_16FlashAttnFwdSm80INS1_25CollectiveMainloopFwdSm80ILi8ELi1ELb1EN4cute5tupleIJNS5_1CILi128EEES8_S8_EEELi128ENS_6half_tEfNS_4arch4Sm80ELb1ELb0ELb0ELb1ELb1ELb0ELb1ELb0EEENS1_21CollectiveEpilogueFwdIS9_NS6_IJNS7_ILi1EEESF_SF_EEESA_SC_Li256ELb1ELb1ELb0ELb0EEENS1_19SingleTileSchedulerILb1ELb0ELb1ELi128EEEEEEEEEvNT_6ParamsE,(.L_x_25 - _ZN7cutlass13device_kernelIN5flash19enable_sm80_to_sm89INS1_16FlashAttnFwdSm80INS1_25CollectiveMainloopFwdSm80ILi8ELi1ELb1EN4cute5tupleIJNS5_1CILi128EEES8_S8_EEELi128ENS_6half_tEfNS_4arch4Sm80ELb1ELb0ELb0ELb1ELb1ELb0ELb1ELb0EEENS1_21CollectiveEpilogueFwdIS9_NS6_IJNS7_ILi1EEESF_SF_EEESA_SC_Li256ELb1ELb1ELb0ELb0EEENS1_19SingleTileSchedulerILb1ELb0ELb1ELi128EEEEEEEEEvNT_6ParamsE)
        .other          _ZN7cutlass13device_kernelIN5flash19enable_sm80_to_sm89INS1_16FlashAttnFwdSm80INS1_25CollectiveMainloopFwdSm80ILi8ELi1ELb1EN4cute5tupleIJNS5_1CILi128EEES8_S8_EEELi128ENS_6half_tEfNS_4arch4Sm80ELb1ELb0ELb0ELb1ELb1ELb0ELb1ELb0EEENS1_21CollectiveEpilogueFwdIS9_NS6_IJNS7_ILi1EEESF_SF_EEESA_SC_Li256ELb1ELb1ELb0ELb0EEENS1_19SingleTileSchedulerILb1ELb0ELb1ELi128EEEEEEEEEvNT_6ParamsE,@"STO_CUDA_ENTRY STV_DEFAULT"
_ZN7cutlass13device_kernelIN5flash19enable_sm80_to_sm89INS1_16FlashAttnFwdSm80INS1_25CollectiveMainloopFwdSm80ILi8ELi1ELb1EN4cute5tupleIJNS5_1CILi128EEES8_S8_EEELi128ENS_6half_tEfNS_4arch4Sm80ELb1ELb0ELb0ELb1ELb1ELb0ELb1ELb0EEENS1_21CollectiveEpilogueFwdIS9_NS6_IJNS7_ILi1EEESF_SF_EEESA_SC_Li256ELb1ELb1ELb0ELb0EEENS1_19SingleTileSchedulerILb1ELb0ELb1ELi128EEEEEEEEEvNT_6ParamsE:
[----:B------:R-:W-:Y:S01]  /*0000*/  LDC R1, c[0x0][0x28] ;  /* 0x00000a00ff017b82 */ /* 0x000fe20000000800 */
[----:B------:R-:W-:Y:S05]  /*0010*/  EXIT ;  /* 0x000000000000794d */ /* 0x000fea0003800000 */
.L_x_7:
        /* <DEDUP_REMOVED lines=14> */
.L_x_25:


//--------------------- .text._ZN7cutlass13device_kernelIN5flash19enable_sm80_to_sm89INS1_16FlashAttnFwdSm80INS1_25CollectiveMainloopFwdSm80ILi8ELi1ELb1EN4cute5tupleIJNS5_1CILi128EEES8_S8_EEELi128ENS_6half_tEfNS_4arch4Sm80ELb1ELb0ELb0ELb1ELb1ELb1ELb1ELb0EEENS1_21CollectiveEpilogueFwdIS9_NS6_IJNS7_ILi1EEESF_SF_EEESA_SC_Li256ELb1ELb1ELb0ELb0EEENS1_19SingleTileSchedulerILb1ELb0ELb1ELi128EEEEEEEEEvNT_6ParamsE --------------------------
	.section	.text._ZN7cutlass13device_kernelIN5flash19enable_sm80_to_sm89INS1_16FlashAttnFwdSm80INS1_25CollectiveMainloopFwdSm80ILi8ELi1ELb1EN4cute5tupleIJNS5_1CILi128EEES8_S8_EEELi128ENS_6half_tEfNS_4arch4Sm80ELb1ELb0ELb0ELb1ELb1ELb1ELb1ELb0EEENS1_21CollectiveEpilogueFwdIS9_NS6_IJNS7_ILi1EEESF_SF_EEESA_SC_Li256ELb1ELb1ELb0ELb0EEENS1_19SingleTileSchedulerILb1ELb0ELb1ELi128EEEEEEEEEvNT_6ParamsE,"ax",@progbits
	.align	128
.text._ZN7cutlass13device_kernelIN5flash19enable_sm80_to_sm89INS1_16FlashAttnFwdSm80INS1_25CollectiveMainloopFwdSm80ILi8ELi1ELb1EN4cute5tupleIJNS5_1CILi128EEES8_S8_EEELi128ENS_6half_tEfNS_4arch4Sm80ELb1ELb0ELb0ELb1ELb1ELb1ELb1ELb0EEENS1_21CollectiveEpilogueFwdIS9_NS6_IJNS7_ILi1EEESF_SF_EEESA_SC_Li256ELb1ELb1ELb0ELb0EEENS1_19SingleTileSchedulerILb1ELb0ELb1ELi128EEEEEEEEEvNT_6ParamsE:
        .type           _ZN7cutlass13device_kernelIN5flash19enable_sm80_to_sm89INS1_16FlashAttnFwdSm80INS1_25CollectiveMainloopFwdSm80ILi8ELi1ELb1EN4cute5tupleIJNS5_1CILi128EEES8_S8_EEELi128ENS_6half_tEfNS_4arch4Sm80ELb1ELb0ELb0ELb1ELb1ELb1ELb1ELb0EEENS1_21CollectiveEpilogueFwdIS9_NS6_IJNS7_ILi1EEESF_SF_EEESA_SC_Li256ELb1ELb1ELb0ELb0EEENS1_19SingleTileSchedulerILb1ELb0ELb1ELi128EEEEEEEEEvNT_6ParamsE,@function
        .size           _ZN7cutlass13device_kernelIN5flash19enable_sm80_to_sm89INS1_16FlashAttnFwdSm80INS1_25CollectiveMainloopFwdSm80ILi8ELi1ELb1EN4cute5tupleIJNS5_1CILi128EEES8_S8_EEELi128ENS_6half_tEfNS_4arch4Sm80ELb1ELb0ELb0ELb1ELb1ELb1ELb1ELb0EEENS1_21CollectiveEpilogueFwdIS9_NS6_IJNS7_ILi1EEESF_SF_EEESA_SC_Li256ELb1ELb1ELb0ELb0EEENS1_19SingleTileSchedulerILb1ELb0ELb1ELi128EEEEEEEEEvNT_6ParamsE,(.L_x_26 - _ZN7cutlass13device_kernelIN5flash19enable_sm80_to_sm89INS1_16FlashAttnFwdSm80INS1_25CollectiveMainloopFwdSm80ILi8ELi1ELb1EN4cute5tupleIJNS5_1CILi128EEES8_S8_EEELi128ENS_6half_tEfNS_4arch4Sm80ELb1ELb0ELb0ELb1ELb1ELb1ELb1ELb0EEENS1_21CollectiveEpilogueFwdIS9_NS6_IJNS7_ILi1EEESF_SF_EEESA_SC_Li256ELb1ELb1ELb0ELb0EEENS1_19SingleTileSchedulerILb1ELb0ELb1ELi128EEEEEEEEEvNT_6ParamsE)
        .other          _ZN7cutlass13device_kernelIN5flash19enable_sm80_to_sm89INS1_16FlashAttnFwdSm80INS1_25CollectiveMainloopFwdSm80ILi8ELi1ELb1EN4cute5tupleIJNS5_1CILi128EEES8_S8_EEELi128ENS_6half_tEfNS_4arch4Sm80ELb1ELb0ELb0ELb1ELb1ELb1ELb1ELb0EEENS1_21CollectiveEpilogueFwdIS9_NS6_IJNS7_ILi1EEESF_SF_EEESA_SC_Li256ELb1ELb1ELb0ELb0EEENS1_19SingleTileSchedulerILb1ELb0ELb1ELi128EEEEEEEEEvNT_6ParamsE,@"STO_CUDA_ENTRY STV_DEFAULT"
_ZN7cutlass13device_kernelIN5flash19enable_sm80_to_sm89INS1_16FlashAttnFwdSm80INS1_25CollectiveMainloopFwdSm80ILi8ELi1ELb1EN4cute5tupleIJNS5_1CILi128EEES8_S8_EEELi128ENS_6half_tEfNS_4arch4Sm80ELb1ELb0ELb0ELb1ELb1ELb1ELb1ELb0EEENS1_21CollectiveEpilogueFwdIS9_NS6_IJNS7_ILi1EEESF_SF_EEESA_SC_Li256ELb1ELb1ELb0ELb0EEENS1_19SingleTileSchedulerILb1ELb0ELb1ELi128EEEEEEEEEvNT_6ParamsE:
[----:B------:R-:W-:Y:S01]  /*0000*/  LDC R1, c[0x0][0x28] ;  /* 0x00000a00ff017b82 */ /* 0x000fe20000000800 */
[----:B------:R-:W-:Y:S05]  /*0010*/  EXIT ;  /* 0x000000000000794d */ /* 0x000fea0003800000 */
.L_x_8:
        /* <DEDUP_REMOVED lines=14> */
.L_x_26:


//--------------------- .text._ZN7cutlass13device_kernelIN5flash19enable_sm80_to_sm89INS1_16FlashAttnFwdSm80INS1_25CollectiveMainloopFwdSm80ILi4ELi1ELb0EN4cute5tupleIJNS5_1CILi128EEENS7_ILi64EEES8_EEELi128ENS_6half_tEfNS_4arch4Sm80ELb0ELb0ELb0ELb0ELb1ELb0ELb1ELb0EEENS1_21CollectiveEpilogueFwdINS6_IJS8_S8_S9_EEENS6_IJNS7_ILi1EEESH_SH_EEESB_SD_Li128ELb0ELb1ELb0ELb0EEENS1_19SingleTileSchedulerILb0ELb0ELb1ELi128EEEEEEEEEvNT_6ParamsE --------------------------
	.section	.text._ZN7cutlass13device_kernelIN5flash19enable_sm80_to_sm89INS1_16FlashAttnFwdSm80INS1_25CollectiveMainloopFwdSm80ILi4ELi1ELb0EN4cute5tupleIJNS5_1CILi128EEENS7_ILi64EEES8_EEELi128ENS_6half_tEfNS_4arch4Sm80ELb0ELb0ELb0ELb0ELb1ELb0ELb1ELb0EEENS1_21CollectiveEpilogueFwdINS6_IJS8_S8_S9_EEENS6_IJNS7_ILi1EEESH_SH_EEESB_SD_Li128ELb0ELb1ELb0ELb0EEENS1_19SingleTileSchedulerILb0ELb0ELb1ELi128EEEEEEEEEvNT_6ParamsE,"ax",@progbits
	.align	128
.text._ZN7cutlass13device_kernelIN5flash19enable_sm80_to_sm89INS1_16FlashAttnFwdSm80INS1_25CollectiveMainloopFwdSm80ILi4ELi1ELb0EN4cute5tupleIJNS5_1CILi128EEENS7_ILi64EEES8_EEELi128ENS_6half_tEfNS_4arch4Sm80ELb0ELb0ELb0ELb0ELb1ELb0ELb1ELb0EEENS1_21CollectiveEpilogueFwdINS6_IJS8_S8_S9_EEENS6_IJNS7_ILi1EEESH_SH_EEESB_SD_Li128ELb0ELb1ELb0ELb0EEENS1_19SingleTileSchedulerILb0ELb0ELb1ELi128EEEEEEEEEvNT_6ParamsE:
        .type           _ZN7cutlass13device_kernelIN5flash19enable_sm80_to_sm89INS1_16FlashAttnFwdSm80INS1_25CollectiveMainloopFwdSm80ILi4ELi1ELb0EN4cute5tupleIJNS5_1CILi128EEENS7_ILi64EEES8_EEELi128ENS_6half_tEfNS_4arch4Sm80ELb0ELb0ELb0ELb0ELb1ELb0ELb1ELb0EEENS1_21CollectiveEpilogueFwdINS6_IJS8_S8_S9_EEENS6_IJNS7_ILi1EEESH_SH_EEESB_SD_Li128ELb0ELb1ELb0ELb0EEENS1_19SingleTileSchedulerILb0ELb0ELb1ELi128EEEEEEEEEvNT_6ParamsE,@function
        .size           _ZN7cutlass13device_kernelIN5flash19enable_sm80_to_sm89INS1_16FlashAttnFwdSm80INS1_25CollectiveMainloopFwdSm80ILi4ELi1ELb0EN4cute5tupleIJNS5_1CILi128EEENS7_ILi64EEES8_EEELi128ENS_6half_tEfNS_4arch4Sm80ELb0ELb0ELb0ELb0ELb1ELb0ELb1ELb0EEENS1_21CollectiveEpilogueFwdINS6_IJS8_S8_S9_EEENS6_IJNS7_ILi1EEESH_SH_EEESB_SD_Li128ELb0ELb1ELb0ELb0EEENS1_19SingleTileSchedulerILb0ELb0ELb1ELi128EEEEEEEEEvNT_6ParamsE,(.L_x_27 - _ZN7cutlass13device_kernelIN5flash19enable_sm80_to_sm89INS1_16FlashAttnFwdSm80INS1_25CollectiveMainloopFwdSm80ILi4ELi1ELb0EN4cute5tupleIJNS5_1CILi128EEENS7_ILi64EEES8_EEELi128ENS_6half_tEfNS_4arch4Sm80ELb0ELb0ELb0ELb0ELb1ELb0ELb1ELb0EEENS1_21CollectiveEpilogueFwdINS6_IJS8_S8_S9_EEENS6_IJNS7_ILi1EEESH_SH_EEESB_SD_Li128ELb0ELb1ELb0ELb0EEENS1_19SingleTileSchedulerILb0ELb0ELb1ELi128EEEEEEEEEvNT_6ParamsE)
        .other          _ZN7cutlass13device_kernelIN5flash19enable_sm80_to_sm89INS1_16FlashAttnFwdSm80INS1_25CollectiveMainloopFwdSm80ILi4ELi1ELb0EN4cute5tupleIJNS5_1CILi128EEENS7_ILi64EEES8_EEELi128ENS_6half_tEfNS_4arch4Sm80ELb0ELb0ELb0ELb0ELb1ELb0ELb1ELb0EEENS1_21CollectiveEpilogueFwdINS6_IJS8_S8_S9_EEENS6_IJNS7_ILi1EEESH_SH_EEESB_SD_Li128ELb0ELb1ELb0ELb0EEENS1_19SingleTileSchedulerILb0ELb0ELb1ELi128EEEEEEEEEvNT_6ParamsE,@"STO_CUDA_ENTRY STV_DEFAULT"
_ZN7cutlass13device_kernelIN5flash19enable_sm80_to_sm89INS1_16FlashAttnFwdSm80INS1_25CollectiveMainloopFwdSm80ILi4ELi1ELb0EN4cute5tupleIJNS5_1CILi128EEENS7_ILi64EEES8_EEELi128ENS_6half_tEfNS_4arch4Sm80ELb0ELb0ELb0ELb0ELb1ELb0ELb1ELb0EEENS1_21CollectiveEpilogueFwdINS6_IJS8_S8_S9_EEENS6_IJNS7_ILi1EEESH_SH_EEESB_SD_Li128ELb0ELb1ELb0ELb0EEENS1_19SingleTileSchedulerILb0ELb0ELb1ELi128EEEEEEEEEvNT_6ParamsE:
[----:B------:R-:W-:Y:S01]  /*0000*/  LDC R1, c[0x0][0x28] ;  /* 0x00000a00ff017b82 */ /* 0x000fe20000000800 */
[----:B------:R-:W-:Y:S05]  /*0010*/  EXIT ;  /* 0x000000000000794d */ /* 0x000fea0003800000 */
.L_x_9:
        /* <DEDUP_REMOVED lines=14> */
.L_x_27:


//--------------------- .text._ZN7cutlass13device_kernelIN5flash19enable_sm80_to_sm89INS1_16FlashAttnFwdSm80INS1_25CollectiveMainloopFwdSm80ILi4ELi1ELb0EN4cute5tupleIJNS5_1CILi128EEENS7_ILi64EEES8_EEELi128ENS_6half_tEfNS_4arch4Sm80ELb0ELb0ELb0ELb1ELb1ELb0ELb1ELb0EEENS1_21CollectiveEpilogueFwdINS6_IJS8_S8_S9_EEENS6_IJNS7_ILi1EEESH_SH_EEESB_SD_Li128ELb1ELb1ELb0ELb0EEENS1_19SingleTileSchedulerILb1ELb0ELb1ELi128EEEEEEEEEvNT_6ParamsE --------------------------
	.section	.text._ZN7cutlass13device_kernelIN5flash19enable_sm80_to_sm89INS1_16FlashAttnFwdSm80INS1_25CollectiveMainloopFwdSm80ILi4ELi1ELb0EN4cute5tupleIJNS5_1CILi128EEENS7_ILi64EEES8_EEELi128ENS_6half_tEfNS_4arch4Sm80ELb0ELb0ELb0ELb1ELb1ELb0ELb1ELb0EEENS1_21CollectiveEpilogueFwdINS6_IJS8_S8_S9_EEENS6_IJNS7_ILi1EEESH_SH_EEESB_SD_Li128ELb1ELb1ELb0ELb0EEENS1_19SingleTileSchedulerILb1ELb0ELb1ELi128EEEEEEEEEvNT_6ParamsE,"ax",@progbits
	.align	128
.text._ZN7cutlass13device_kernelIN5flash19enable_sm80_to_sm89INS1_16FlashAttnFwdSm80INS1_25CollectiveMainloopFwdSm80ILi4ELi1ELb0EN4cute5tupleIJNS5_1CILi128EEENS7_ILi64EEES8_EEELi128ENS_6half_tEfNS_4arch4Sm80ELb0ELb0ELb0ELb1ELb1ELb0ELb1ELb0EEENS1_21CollectiveEpilogueFwdINS6_IJS8_S8_S9_EEENS6_IJNS7_ILi1EEESH_SH_EEESB_SD_Li128ELb1ELb1ELb0ELb0EEENS1_19SingleTileSchedulerILb1ELb0ELb1ELi128EEEEEEEEEvNT_6ParamsE:
        .type           _ZN7cutlass13device_kernelIN5flash19enable_sm80_to_sm89INS1_16FlashAttnFwdSm80INS1_25CollectiveMainloopFwdSm80ILi4ELi1ELb0EN4cute5tupleIJNS5_1CILi128EEENS7_ILi64EEES8_EEELi128ENS_6half_tEfNS_4arch4Sm80ELb0ELb0ELb0ELb1ELb1ELb0ELb1ELb0EEENS1_21CollectiveEpilogueFwdINS6_IJS8_S8_S9_EEENS6_IJNS7_ILi1EEESH_SH_EEESB_SD_Li128ELb1ELb1ELb0ELb0EEENS1_19SingleTileSchedulerILb1ELb0ELb1ELi128EEEEEEEEEvNT_6ParamsE,@function
        .size           _ZN7cutlass13device_kernelIN5flash19enable_sm80_to_sm89INS1_16FlashAttnFwdSm80INS1_25CollectiveMainloopFwdSm80ILi4ELi1ELb0EN4cute5tupleIJNS5_1CILi128EEENS7_ILi64EEES8_EEELi128ENS_6half_tEfNS_4arch4Sm80ELb0ELb0ELb0ELb1ELb1ELb0ELb1ELb0EEENS1_21CollectiveEpilogueFwdINS6_IJS8_S8_S9_EEENS6_IJNS7_ILi1EEESH_SH_EEESB_SD_Li128ELb1ELb1ELb0ELb0EEENS1_19SingleTileSchedulerILb1ELb0ELb1ELi128EEEEEEEEEvNT_6ParamsE,(.L_x_28 - _ZN7cutlass13device_kernelIN5flash19enable_sm80_to_sm89INS1_16FlashAttnFwdSm80INS1_25CollectiveMainloopFwdSm80ILi4ELi1ELb0EN4cute5tupleIJNS5_1CILi128EEENS7_ILi64EEES8_EEELi128ENS_6half_tEfNS_4arch4Sm80ELb0ELb0ELb0ELb1ELb1ELb0ELb1ELb0EEENS1_21CollectiveEpilogueFwdINS6_IJS8_S8_S9_EEENS6_IJNS7_ILi1EEESH_SH_EEESB_SD_Li128ELb1ELb1ELb0ELb0EEENS1_19SingleTileSchedulerILb1ELb0ELb1ELi128EEEEEEEEEvNT_6ParamsE)
        .other          _ZN7cutlass13device_kernelIN5flash19enable_sm80_to_sm89INS1_16FlashAttnFwdSm80INS1_25CollectiveMainloopFwdSm80ILi4ELi1ELb0EN4cute5tupleIJNS5_1CILi128EEENS7_ILi64EEES8_EEELi128ENS_6half_tEfNS_4arch4Sm80ELb0ELb0ELb0ELb1ELb1ELb0ELb1ELb0EEENS1_21CollectiveEpilogueFwdINS6_IJS8_S8_S9_EEENS6_IJNS7_ILi1EEESH_SH_EEESB_SD_Li128ELb1ELb1ELb0ELb0EEENS1_19SingleTileSchedulerILb1ELb0ELb1ELi128EEEEEEEEEvNT_6ParamsE,@"STO_CUDA_ENTRY STV_DEFAULT"
_ZN7cutlass13device_kernelIN5flash19enable_sm80_to_sm89INS1_16FlashAttnFwdSm80INS1_25CollectiveMainloopFwdSm80ILi4ELi1ELb0EN4cute5tupleIJNS5_1CILi128EEENS7_ILi64EEES8_EEELi128ENS_6half_tEfNS_4arch4Sm80ELb0ELb0ELb0ELb1ELb1ELb0ELb1ELb0EEENS1_21CollectiveEpilogueFwdINS6_IJS8_S8_S9_EEENS6_IJNS7_ILi1EEESH_SH_EEESB_SD_Li128ELb1ELb1ELb0ELb0EEENS1_19SingleTileSchedulerILb1ELb0ELb1ELi128EEEEEEEEEvNT_6ParamsE:
[----:B------:R-:W-:Y:S01]  /*0000*/  LDC R1, c[0x0][0x28] ;  /* 0x00000a00ff017b82 */ /* 0x000fe20000000800 */
[----:B------:R-:W-:Y:S05]  /*0010*/  EXIT ;  /* 0x000000000000794d */ /* 0x000fea0003800000 */
.L_x_10:
        /* <DEDUP_REMOVED lines=14> */
.L_x_28:


//--------------------- .text._ZN7cutlass13device_kernelIN5flash19enable_sm80_to_sm89INS1_16FlashAttnFwdSm80INS1_25CollectiveMainloopFwdSm80ILi4ELi1ELb0EN4cute5tupleIJNS5_1CILi128EEENS7_ILi64EEES8_EEELi128ENS_6half_tEfNS_4arch4Sm80ELb0ELb0ELb0ELb1ELb1ELb1ELb1ELb0EEENS1_21CollectiveEpilogueFwdINS6_IJS8_S8_S9_EEENS6_IJNS7_ILi1EEESH_SH_EEESB_SD_Li128ELb1ELb1ELb0ELb0EEENS1_19SingleTileSchedulerILb1ELb0ELb1ELi128EEEEEEEEEvNT_6ParamsE --------------------------
	.section	.text._ZN7cutlass13device_kernelIN5flash19enable_sm80_to_sm89INS1_16FlashAttnFwdSm80INS1_25CollectiveMainloopFwdSm80ILi4ELi1ELb0EN4cute5tupleIJNS5_1CILi128EEENS7_ILi64EEES8_EEELi128ENS_6half_tEfNS_4arch4Sm80ELb0ELb0ELb0ELb1ELb1ELb1ELb1ELb0EEENS1_21CollectiveEpilogueFwdINS6_IJS8_S8_S9_EEENS6_IJNS7_ILi1EEESH_SH_EEESB_SD_Li128ELb1ELb1ELb0ELb0EEENS1_19SingleTileSchedulerILb1ELb0ELb1ELi128EEEEEEEEEvNT_6ParamsE,"ax",@progbits
	.align	128
.text._ZN7cutlass13device_kernelIN5flash19enable_sm80_to_sm89INS1_16FlashAttnFwdSm80INS1_25CollectiveMainloopFwdSm80ILi4ELi1ELb0EN4cute5tupleIJNS5_1CILi128EEENS7_ILi64EEES8_EEELi128ENS_6half_tEfNS_4arch4Sm80ELb0ELb0ELb0ELb1ELb1ELb1ELb1ELb0EEENS1_21CollectiveEpilogueFwdINS6_IJS8_S8_S9_EEENS6_IJNS7_ILi1EEESH_SH_EEESB_SD_Li128ELb1ELb1ELb0ELb0EEENS1_19SingleTileSchedulerILb1ELb0ELb1ELi128EEEEEEEEEvNT_6ParamsE:
        .type           _ZN7cutlass13device_kernelIN5flash19enable_sm80_to_sm89INS1_16FlashAttnFwdSm80INS1_25CollectiveMainloopFwdSm80ILi4ELi1ELb0EN4cute5tupleIJNS5_1CILi128EEENS7_ILi64EEES8_EEELi128ENS_6half_tEfNS_4arch4Sm80ELb0ELb0ELb0ELb1ELb1ELb1ELb1ELb0EEENS1_21CollectiveEpilogueFwdINS6_IJS8_S8_S9_EEENS6_IJNS7_ILi1EEESH_SH_EEESB_SD_Li128ELb1ELb1ELb0ELb0EEENS1_19SingleTileSchedulerILb1ELb0ELb1ELi128EEEEEEEEEvNT_6ParamsE,@function
        .size           _ZN7cutlass13device_kernelIN5flash19enable_sm80_to_sm89INS1_16FlashAttnFwdSm80INS1_25CollectiveMainloopFwdSm80ILi4ELi1ELb0EN4cute5tupleIJNS5_1CILi128EEENS7_ILi64EEES8_EEELi128ENS_6half_tEfNS_4arch4Sm80ELb0ELb0ELb0ELb1ELb1ELb1ELb1ELb0EEENS1_21CollectiveEpilogueFwdINS6_IJS8_S8_S9_EEENS6_IJNS7_ILi1EEESH_SH_EEESB_SD_Li128ELb1ELb1ELb0ELb0EEENS1_19SingleTileSchedulerILb1ELb0ELb1ELi128EEEEEEEEEvNT_6ParamsE,(.L_x_29 - _ZN7cutlass13device_kernelIN5flash19enable_sm80_to_sm89INS1_16FlashAttnFwdSm80INS1_25CollectiveMainloopFwdSm80ILi4ELi1ELb0EN4cute5tupleIJNS5_1CILi128EEENS7_ILi64EEES8_EEELi128ENS_6half_tEfNS_4arch4Sm80ELb0ELb0ELb0ELb1ELb1ELb1ELb1ELb0EEENS1_21CollectiveEpilogueFwdINS6_IJS8_S8_S9_EEENS6_IJNS7_ILi1EEESH_SH_EEESB_SD_Li128ELb1ELb1ELb0ELb0EEENS1_19SingleTileSchedulerILb1ELb0ELb1ELi128EEEEEEEEEvNT_6ParamsE)
        .other          _ZN7cutlass13device_kernelIN5flash19enable_sm80_to_sm89INS1_16FlashAttnFwdSm80INS1_25CollectiveMainloopFwdSm80ILi4ELi1ELb0EN4cute5tupleIJNS5_1CILi128EEENS7_ILi64EEES8_EEELi128ENS_6half_tEfNS_4arch4Sm80ELb0ELb0ELb0ELb1ELb1ELb1ELb1ELb0EEENS1_21CollectiveEpilogueFwdINS6_IJS8_S8_S9_EEENS6_IJNS7_ILi1EEESH_SH_EEESB_SD_Li128ELb1ELb1ELb0ELb0EEENS1_19SingleTileSchedulerILb1ELb0ELb1ELi128EEEEEEEEEvNT_6ParamsE,@"STO_CUDA_ENTRY STV_DEFAULT"
_ZN7cutlass13device_kernelIN5flash19enable_sm80_to_sm89INS1_16FlashAttnFwdSm80INS1_25CollectiveMainloopFwdSm80ILi4ELi1ELb0EN4cute5tupleIJNS5_1CILi128EEENS7_ILi64EEES8_EEELi128ENS_6half_tEfNS_4arch4Sm80ELb0ELb0ELb0ELb1ELb1ELb1ELb1ELb0EEENS1_21CollectiveEpilogueFwdINS6_IJS8_S8_S9_EEENS6_IJNS7_ILi1EEESH_SH_EEESB_SD_Li128ELb1ELb1ELb0ELb0EEENS1_19SingleTileSchedulerILb1ELb0ELb1ELi128EEEEEEEEEvNT_6ParamsE:
[----:B------:R-:W-:Y:S01]  /*0000*/  LDC R1, c[0x0][0x28] ;  /* 0x00000a00ff017b82 */ /* 0x000fe20000000800 */
[----:B------:R-:W-:Y:S05]  /*0010*/  EXIT ;  /* 0x000000000000794d */ /* 0x000fea0003800000 */
.L_x_11:
        /* <DEDUP_REMOVED lines=14> */
.L_x_29:


//--------------------- .text._ZN7cutlass13device_kernelIN5flash19enable_sm80_to_sm89INS1_16FlashAttnFwdSm80INS1_25CollectiveMainloopFwdSm80ILi4ELi1ELb0EN4cute5tupleIJNS5_1CILi128EEENS7_ILi48EEES8_EEELi128ENS_6half_tEfNS_4arch4Sm80ELb0ELb1ELb0ELb0ELb1ELb0ELb1ELb0EEENS1_21CollectiveEpilogueFwdINS6_IJS8_S8_S9_EEENS6_IJNS7_ILi1EEESH_SH_EEESB_SD_Li128ELb0ELb1ELb0ELb0EEENS1_19SingleTileSchedulerILb0ELb0ELb1ELi128EEEEEEEEEvNT_6ParamsE --------------------------
	.section	.text._ZN7cutlass13device_kernelIN5flash19enable_sm80_to_sm89INS1_16FlashAttnFwdSm80INS1_25CollectiveMainloopFwdSm80ILi4ELi1ELb0EN4cute5tupleIJNS5_1CILi128EEENS7_ILi48EEES8_EEELi128ENS_6half_tEfNS_4arch4Sm80ELb0ELb1ELb0ELb0ELb1ELb0ELb1ELb0EEENS1_21CollectiveEpilogueFwdINS6_IJS8_S8_S9_EEENS6_IJNS7_ILi1EEESH_SH_EEESB_SD_Li128ELb0ELb1ELb0ELb0EEENS1_19SingleTileSchedulerILb0ELb0ELb1ELi128EEEEEEEEEvNT_6ParamsE,"ax",@progbits
	.align	128
.text._ZN7cutlass13device_kernelIN5flash19enable_sm80_to_sm89INS1_16FlashAttnFwdSm80INS1_25CollectiveMainloopFwdSm80ILi4ELi1ELb0EN4cute5tupleIJNS5_1CILi128EEENS7_ILi48EEES8_EEELi128ENS_6half_tEfNS_4arch4Sm80ELb0ELb1ELb0ELb0ELb1ELb0ELb1ELb0EEENS1_21CollectiveEpilogueFwdINS6_IJS8_S8_S9_EEENS6_IJNS7_ILi1EEESH_SH_EEESB_SD_Li128ELb0ELb1ELb0ELb0EEENS1_19SingleTileSchedulerILb0ELb0ELb1ELi128EEEEEEEEEvNT_6ParamsE:
        .type           _ZN7cutlass13device_kernelIN5flash19enable_sm80_to_sm89INS1_16FlashAttnFwdSm80INS1_25CollectiveMainloopFwdSm80ILi4ELi1ELb0EN4cute5tupleIJNS5_1CILi128EEENS7_ILi48EEES8_EEELi128ENS_6half_tEfNS_4arch4Sm80ELb0ELb1ELb0ELb0ELb1ELb0ELb1ELb0EEENS1_21CollectiveEpilogueFwdINS6_IJS8_S8_S9_EEENS6_IJNS7_ILi1EEESH_SH_EEESB_SD_Li128ELb0ELb1ELb0ELb0EEENS1_19SingleTileSchedulerILb0ELb0ELb1ELi128EEEEEEEEEvNT_6ParamsE,@function
        .size           _ZN7cutlass13device_kernelIN5flash19enable_sm80_to_sm89INS1_16FlashAttnFwdSm80INS1_25CollectiveMainloopFwdSm80ILi4ELi1ELb0EN4cute5tupleIJNS5_1CILi128EEENS7_ILi48EEES8_EEELi128ENS_6half_tEfNS_4arch4Sm80ELb0ELb1ELb0ELb0ELb1ELb0ELb1ELb0EEENS1_21CollectiveEpilogueFwdINS6_IJS8_S8_S9_EEENS6_IJNS7_ILi1EEESH_SH_EEESB_SD_Li128ELb0ELb1ELb0ELb0EEENS1_19SingleTileSchedulerILb0ELb0ELb1ELi128EEEEEEEEEvNT_6ParamsE,(.L_x_30 - _ZN7cutlass13device_kernelIN5flash19enable_sm80_to_sm89INS1_16FlashAttnFwdSm80INS1_25CollectiveMainloopFwdSm80ILi4ELi1ELb0EN4cute5tupleIJNS5_1CILi128EEENS7_ILi48EEES8_EEELi128ENS_6half_tEfNS_4arch4Sm80ELb0ELb1ELb0ELb0ELb1ELb0ELb1ELb0EEENS1_21CollectiveEpilogueFwdINS6_IJS8_S8_S9_EEENS6_IJNS7_ILi1EEESH_SH_EEESB_SD_Li128ELb0ELb1ELb0ELb0EEENS1_19SingleTileSchedulerILb0ELb0ELb1ELi128EEEEEEEEEvNT_6ParamsE)
        .other          _ZN7cutlass13device_kernelIN5flash19enable_sm80_to_sm89INS1_16FlashAttnFwdSm80INS1_25CollectiveMainloopFwdSm80ILi4ELi1ELb0EN4cute5tupleIJNS5_1CILi128EEENS7_ILi48EEES8_EEELi128ENS_6half_tEfNS_4arch4Sm80ELb0ELb1ELb0ELb0ELb1ELb0ELb1ELb0EEENS1_21CollectiveEpilogueFwdINS6_IJS8_S8_S9_EEENS6_IJNS7_ILi1EEESH_SH_EEESB_SD_Li128ELb0ELb1ELb0ELb0EEENS1_19SingleTileSchedulerILb0ELb0ELb1ELi128EEEEEEEEEvNT_6ParamsE,@"STO_CUDA_ENTRY STV_DEFAULT"
_ZN7cutlass13device_kernelIN5flash19enable_sm80_to_sm89INS1_16FlashAttnFwdSm80INS1_25CollectiveMainloopFwdSm80ILi4ELi1ELb0EN4cute5tupleIJNS5_1CILi128EEENS7_ILi48EEES8_EEELi128ENS_6half_tEfNS_4arch4Sm80ELb0ELb1ELb0ELb0ELb1ELb0ELb1ELb0EEENS1_21CollectiveEpilogueFwdINS6_IJS8_S8_S9_EEENS6_IJNS7_ILi1EEESH_SH_EEESB_SD_Li128ELb0ELb1ELb0ELb0EEENS1_19SingleTileSchedulerILb0ELb0ELb1ELi128EEEEEEEEEvNT_6ParamsE:
[----:B------:R-:W-:Y:S01]  /*0000*/  LDC R1, c[0x0][0x28] ;  /* 0x00000a00ff017b82 */ /* 0x000fe20000000800 */
[----:B------:R-:W-:Y:S05]  /*0010*/  EXIT ;  /* 0x000000000000794d */ /* 0x000fea0003800000 */
.L_x_12:
        /* <DEDUP_REMOVED lines=14> */
.L_x_30:


//--------------------- .text._ZN7cutlass13device_kernelIN5flash19enable_sm80_to_sm89INS1_16FlashAttnFwdSm80INS1_25CollectiveMainloopFwdSm80ILi4ELi1ELb0EN4cute5tupleIJNS5_1CILi128EEENS7_ILi48EEES8_EEELi128ENS_6half_tEfNS_4arch4Sm80ELb0ELb1ELb0ELb1ELb1ELb0ELb1ELb0EEENS1_21CollectiveEpilogueFwdINS6_IJS8_S8_S9_EEENS6_IJNS7_ILi1EEESH_SH_EEESB_SD_Li128ELb1ELb1ELb0ELb0EEENS1_19SingleTileSchedulerILb1ELb0ELb1ELi128EEEEEEEEEvNT_6ParamsE --------------------------
	.section	.text._ZN7cutlass13device_kernelIN5flash19enable_sm80_to_sm89INS1_16FlashAttnFwdSm80INS1_25CollectiveMainloopFwdSm80ILi4ELi1ELb0EN4cute5tupleIJNS5_1CILi128EEENS7_ILi48EEES8_EEELi128ENS_6half_tEfNS_4arch4Sm80ELb0ELb1ELb0ELb1ELb1ELb0ELb1ELb0EEENS1_21CollectiveEpilogueFwdINS6_IJS8_S8_S9_EEENS6_IJNS7_ILi1EEESH_SH_EEESB_SD_Li128ELb1ELb1ELb0ELb0EEENS1_19SingleTileSchedulerILb1ELb0ELb1ELi128EEEEEEEEEvNT_6ParamsE,"ax",@progbits
	.align	128
.text._ZN7cutlass13device_kernelIN5flash19enable_sm80_to_sm89INS1_16FlashAttnFwdSm80INS1_25CollectiveMainloopFwdSm80ILi4ELi1ELb0EN4cute5tupleIJNS5_1CILi128EEENS7_ILi48EEES8_EEELi128ENS_6half_tEfNS_4arch4Sm80ELb0ELb1ELb0ELb1ELb1ELb0ELb1ELb0EEENS1_21CollectiveEpilogueFwdINS6_IJS8_S8_S9_EEENS6_IJNS7_ILi1EEESH_SH_EEESB_SD_Li128ELb1ELb1ELb0ELb0EEENS1_19SingleTileSchedulerILb1ELb0ELb1ELi128EEEEEEEEEvNT_6ParamsE:
        .type           _ZN7cutlass13device_kernelIN5flash19enable_sm80_to_sm89INS1_16FlashAttnFwdSm80INS1_25CollectiveMainloopFwdSm80ILi4ELi1ELb0EN4cute5tupleIJNS5_1CILi128EEENS7_ILi48EEES8_EEELi128ENS_6half_tEfNS_4arch4Sm80ELb0ELb1ELb0ELb1ELb1ELb0ELb1ELb0EEENS1_21CollectiveEpilogueFwdINS6_IJS8_S8_S9_EEENS6_IJNS7_ILi1EEESH_SH_EEESB_SD_Li128ELb1ELb1ELb0ELb0EEENS1_19SingleTileSchedulerILb1ELb0ELb1ELi128EEEEEEEEEvNT_6ParamsE,@function
        .size           _ZN7cutlass13device_kernelIN5flash19enable_sm80_to_sm89INS1_16FlashAttnFwdSm80INS1_25CollectiveMainloopFwdSm80ILi4ELi1ELb0EN4cute5tupleIJNS5_1CILi128EEENS7_ILi48EEES8_EEELi128ENS_6half_tEfNS_4arch4Sm80ELb0ELb1ELb0ELb1ELb1ELb0ELb1ELb0EEENS1_21CollectiveEpilogueFwdINS6_IJS8_S8_S9_EEENS6_IJNS7_ILi1EEESH_SH_EEESB_SD_Li128ELb1ELb1ELb0ELb0EEENS1_19SingleTileSchedulerILb1ELb0ELb1ELi128EEEEEEEEEvNT_6ParamsE,(.L_x_31 - _ZN7cutlass13device_kernelIN5flash19enable_sm80_to_sm89INS1_16FlashAttnFwdSm80INS1_25CollectiveMainloopFwdSm80ILi4ELi1ELb0EN4cute5tupleIJNS5_1CILi128EEENS7_ILi48EEES8_EEELi128ENS_6half_tEfNS_4arch4Sm80ELb0ELb1ELb0ELb1ELb1ELb0ELb1ELb0EEENS1_21CollectiveEpilogueFwdINS6_IJS8_S8_S9_EEENS6_IJNS7_ILi1EEESH_SH_EEESB_SD_Li128ELb1ELb1ELb0ELb0EEENS1_19SingleTileSchedulerILb1ELb0ELb1ELi128EEEEEEEEEvNT_6ParamsE)
        .other          _ZN7cutlass13device_kernelIN5flash19enable_sm80_to_sm89INS1_16FlashAttnFwdSm80INS1_25CollectiveMainloopFwdSm80ILi4ELi1ELb0EN4cute5tupleIJNS5_1CILi128EEENS7_ILi48EEES8_EEELi128ENS_6half_tEfNS_4arch4Sm80ELb0ELb1ELb0ELb1ELb1ELb0ELb1ELb0EEENS1_21CollectiveEpilogueFwdINS6_IJS8_S8_S9_EEENS6_IJNS7_ILi1EEESH_SH_EEESB_SD_Li128ELb1ELb1ELb0ELb0EEENS1_19SingleTileSchedulerILb1ELb0ELb1ELi128EEEEEEEEEvNT_6ParamsE,@"STO_CUDA_ENTRY STV_DEFAULT"
_ZN7cutlass13device_kernelIN5flash19enable_sm80_to_sm89INS1_16FlashAttnFwdSm80INS1_25CollectiveMainloopFwdSm80ILi4ELi1ELb0EN4cute5tupleIJNS5_1CILi128EEENS7_ILi48EEES8_EEELi128ENS_6half_tEfNS_4arch4Sm80ELb0ELb1ELb0ELb1ELb1ELb0ELb1ELb0EEENS1_21CollectiveEpilogueFwdINS6_IJS8_S8_S9_EEENS6_IJNS7_ILi1EEESH_SH_EEESB_SD_Li128ELb1ELb1ELb0ELb0EEENS1_19SingleTileSchedulerILb1ELb0ELb1ELi128EEEEEEEEEvNT_6ParamsE:
[----:B------:R-:W-:Y:S01]  /*0000*/  LDC R1, c[0x0][0x28] ;  /* 0x00000a00ff017b82 */ /* 0x000fe20000000800 */
[----:B------:R-:W-:Y:S05]  /*0010*/  EXIT ;  /* 0x000000000000794d */ /* 0x000fea0003800000 */
.L_x_13:
        /* <DEDUP_REMOVED lines=14> */
.L_x_31:


//--------------------- .text._ZN7cutlass13device_kernelIN5flash19enable_sm80_to_sm89INS1_16FlashAttnFwdSm80INS1_25CollectiveMainloopFwdSm80ILi4ELi1ELb0EN4cute5tupleIJNS5_1CILi128EEENS7_ILi48EEES8_EEELi128ENS_6half_tEfNS_4arch4Sm80ELb0ELb1ELb0ELb1ELb1ELb1ELb1ELb0EEENS1_21CollectiveEpilogueFwdINS6_IJS8_S8_S9_EEENS6_IJNS7_ILi1EEESH_SH_EEESB_SD_Li128ELb1ELb1ELb0ELb0EEENS1_19SingleTileSchedulerILb1ELb0ELb1ELi128EEEEEEEEEvNT_6ParamsE --------------------------
	.section	.text._ZN7cutlass13device_kernelIN5flash19enable_sm80_to_sm89INS1_16FlashAttnFwdSm80INS1_25CollectiveMainloopFwdSm80ILi4ELi1ELb0EN4cute5tupleIJNS5_1CILi128EEENS7_ILi48EEES8_EEELi128ENS_6half_tEfNS_4arch4Sm80ELb0ELb1ELb0ELb1ELb1ELb1ELb1ELb0EEENS1_21CollectiveEpilogueFwdINS6_IJS8_S8_S9_EEENS6_IJNS7_ILi1EEESH_SH_EEESB_SD_Li128ELb1ELb1ELb0ELb0EEENS1_19SingleTileSchedulerILb1ELb0ELb1ELi128EEEEEEEEEvNT_6ParamsE,"ax",@progbits
	.align	128
.text._ZN7cutlass13device_kernelIN5flash19enable_sm80_to_sm89INS1_16FlashAttnFwdSm80INS1_25CollectiveMainloopFwdSm80ILi4ELi1ELb0EN4cute5tupleIJNS5_1CILi128EEENS7_ILi48EEES8_EEELi128ENS_6half_tEfNS_4arch4Sm80ELb0ELb1ELb0ELb1ELb1ELb1ELb1ELb0EEENS1_21CollectiveEpilogueFwdINS6_IJS8_S8_S9_EEENS6_IJNS7_ILi1EEESH_SH_EEESB_SD_Li128ELb1ELb1ELb0ELb0EEENS1_19SingleTileSchedulerILb1ELb0ELb1ELi128EEEEEEEEEvNT_6ParamsE:
        .type           _ZN7cutlass13device_kernelIN5flash19enable_sm80_to_sm89INS1_16FlashAttnFwdSm80INS1_25CollectiveMainloopFwdSm80ILi4ELi1ELb0EN4cute5tupleIJNS5_1CILi128EEENS7_ILi48EEES8_EEELi128ENS_6half_tEfNS_4arch4Sm80ELb0ELb1ELb0ELb1ELb1ELb1ELb1ELb0EEENS1_21CollectiveEpilogueFwdINS6_IJS8_S8_S9_EEENS6_IJNS7_ILi1EEESH_SH_EEESB_SD_Li128ELb1ELb1ELb0ELb0EEENS1_19SingleTileSchedulerILb1ELb0ELb1ELi128EEEEEEEEEvNT_6ParamsE,@function
        .size           _ZN7cutlass13device_kernelIN5flash19enable_sm80_to_sm89INS1_16FlashAttnFwdSm80INS1_25CollectiveMainloopFwdSm80ILi4ELi1ELb0EN4cute5tupleIJNS5_1CILi128EEENS7_ILi48EEES8_EEELi128ENS_6half_tEfNS_4arch4Sm80ELb0ELb1ELb0ELb1ELb1ELb1ELb1ELb0EEENS1_21CollectiveEpilogueFwdINS6_IJS8_S8_S9_EEENS6_IJNS7_ILi1EEESH_SH_EEESB_SD_Li128ELb1ELb1ELb0ELb0EEENS1_19SingleTileSchedulerILb1ELb0ELb1ELi128EEEEEEEEEvNT_6ParamsE,(.L_x_32 - _ZN7cutlass13device_kernelIN5flash19enable_sm80_to_sm89INS1_16FlashAttnFwdSm80INS1_25CollectiveMainloopFwdSm80ILi4ELi1ELb0EN4cute5tupleIJNS5_1CILi128EEENS7_ILi48EEES8_EEELi128ENS_6half_tEfNS_4arch4Sm80ELb0ELb1ELb0ELb1ELb1ELb1ELb1ELb0EEENS1_21CollectiveEpilogueFwdINS6_IJS8_S8_S9_EEENS6_IJNS7_ILi1EEESH_SH_EEESB_SD_Li128ELb1ELb1ELb0ELb0EEENS1_19SingleTileSchedulerILb1ELb0ELb1ELi128EEEEEEEEEvNT_6ParamsE)
        .other          _ZN7cutlass13device_kernelIN5flash19enable_sm80_to_sm89INS1_16FlashAttnFwdSm80INS1_25CollectiveMainloopFwdSm80ILi4ELi1ELb0EN4cute5tupleIJNS5_1CILi128EEENS7_ILi48EEES8_EEELi128ENS_6half_tEfNS_4arch4Sm80ELb0ELb1ELb0ELb1ELb1ELb1ELb1ELb0EEENS1_21CollectiveEpilogueFwdINS6_IJS8_S8_S9_EEENS6_IJNS7_ILi1EEESH_SH_EEESB_SD_Li128ELb1ELb1ELb0ELb0EEENS1_19SingleTileSchedulerILb1ELb0ELb1ELi128EEEEEEEEEvNT_6ParamsE,@"STO_CUDA_ENTRY STV_DEFAULT"
_ZN7cutlass13device_kernelIN5flash19enable_sm80_to_sm89INS1_16FlashAttnFwdSm80INS1_25CollectiveMainloopFwdSm80ILi4ELi1ELb0EN4cute5tupleIJNS5_1CILi128EEENS7_ILi48EEES8_EEELi128ENS_6half_tEfNS_4arch4Sm80ELb0ELb1ELb0ELb1ELb1ELb1ELb1ELb0EEENS1_21CollectiveEpilogueFwdINS6_IJS8_S8_S9_EEENS6_IJNS7_ILi1EEESH_SH_EEESB_SD_Li128ELb1ELb1ELb0ELb0EEENS1_19SingleTileSchedulerILb1ELb0ELb1ELi128EEEEEEEEEvNT_6ParamsE:
[----:B------:R-:W-:Y:S01]  /*0000*/  LDC R1, c[0x0][0x28] ;  /* 0x00000a00ff017b82 */ /* 0x000fe20000000800 */
[----:B------:R-:W-:Y:S05]  /*0010*/  EXIT ;  /* 0x000000000000794d */ /* 0x000fea0003800000 */
.L_x_14:
        /* <DEDUP_REMOVED lines=14> */
.L_x_32:


//--------------------- .text._ZN7cutlass13device_kernelIN5flash19enable_sm80_to_sm89INS1_16FlashAttnFwdSm80INS1_25CollectiveMainloopFwdSm80ILi4ELi1ELb0EN4cute5tupleIJNS5_1CILi128EEENS7_ILi64EEES8_EEELi128ENS_6half_tEfNS_4arch4Sm80ELb1ELb0ELb0ELb0ELb1ELb0ELb1ELb0EEENS1_21CollectiveEpilogueFwdINS6_IJS8_S8_S9_EEENS6_IJNS7_ILi1EEESH_SH_EEESB_SD_Li128ELb0ELb1ELb0ELb0EEENS1_30DynamicPersistentTileSchedulerILi128ELi128ELb0ELb1ELb0EEEEEEEEEvNT_6ParamsE --------------------------
	.section	.text._ZN7cutlass13device_kernelIN5flash19enable_sm80_to_sm89INS1_16FlashAttnFwdSm80INS1_25CollectiveMainloopFwdSm80ILi4ELi1ELb0EN4cute5tupleIJNS5_1CILi128EEENS7_ILi64EEES8_EEELi128ENS_6half_tEfNS_4arch4Sm80ELb1ELb0ELb0ELb0ELb1ELb0ELb1ELb0EEENS1_21CollectiveEpilogueFwdINS6_IJS8_S8_S9_EEENS6_IJNS7_ILi1EEESH_SH_EEESB_SD_Li128ELb0ELb1ELb0ELb0EEENS1_30DynamicPersistentTileSchedulerILi128ELi128ELb0ELb1ELb0EEEEEEEEEvNT_6ParamsE,"ax",@progbits
	.align	128
.text._ZN7cutlass13device_kernelIN5flash19enable_sm80_to_sm89INS1_16FlashAttnFwdSm80INS1_25CollectiveMainloopFwdSm80ILi4ELi1ELb0EN4cute5tupleIJNS5_1CILi128EEENS7_ILi64EEES8_EEELi128ENS_6half_tEfNS_4arch4Sm80ELb1ELb0ELb0ELb0ELb1ELb0ELb1ELb0EEENS1_21CollectiveEpilogueFwdINS6_IJS8_S8_S9_EEENS6_IJNS7_ILi1EEESH_SH_EEESB_SD_Li128ELb0ELb1ELb0ELb0EEENS1_30DynamicPersistentTileSchedulerILi128ELi128ELb0ELb1ELb0EEEEEEEEEvNT_6ParamsE:
        .type           _ZN7cutlass13device_kernelIN5flash19enable_sm80_to_sm89INS1_16FlashAttnFwdSm80INS1_25CollectiveMainloopFwdSm80ILi4ELi1ELb0EN4cute5tupleIJNS5_1CILi128EEENS7_ILi64EEES8_EEELi128ENS_6half_tEfNS_4arch4Sm80ELb1ELb0ELb0ELb0ELb1ELb0ELb1ELb0EEENS1_21CollectiveEpilogueFwdINS6_IJS8_S8_S9_EEENS6_IJNS7_ILi1EEESH_SH_EEESB_SD_Li128ELb0ELb1ELb0ELb0EEENS1_30DynamicPersistentTileSchedulerILi128ELi128ELb0ELb1ELb0EEEEEEEEEvNT_6ParamsE,@function
        .size           _ZN7cutlass13device_kernelIN5flash19enable_sm80_to_sm89INS1_16FlashAttnFwdSm80INS1_25CollectiveMainloopFwdSm80ILi4ELi1ELb0EN4cute5tupleIJNS5_1CILi128EEENS7_ILi64EEES8_EEELi128ENS_6half_tEfNS_4arch4Sm80ELb1ELb0ELb0ELb0ELb1ELb0ELb1ELb0EEENS1_21CollectiveEpilogueFwdINS6_IJS8_S8_S9_EEENS6_IJNS7_ILi1EEESH_SH_EEESB_SD_Li128ELb0ELb1ELb0ELb0EEENS1_30DynamicPersistentTileSchedulerILi128ELi128ELb0ELb1ELb0EEEEEEEEEvNT_6ParamsE,(.L_x_33 - _ZN7cutlass13device_kernelIN5flash19enable_sm80_to_sm89INS1_16FlashAttnFwdSm80INS1_25CollectiveMainloopFwdSm80ILi4ELi1ELb0EN4cute5tupleIJNS5_1CILi128EEENS7_ILi64EEES8_EEELi128ENS_6half_tEfNS_4arch4Sm80ELb1ELb0ELb0ELb0ELb1ELb0ELb1ELb0EEENS1_21CollectiveEpilogueFwdINS6_IJS8_S8_S9_EEENS6_IJNS7_ILi1EEESH_SH_EEESB_SD_Li128ELb0ELb1ELb0ELb0EEENS1_30DynamicPersistentTileSchedulerILi128ELi128ELb0ELb1ELb0EEEEEEEEEvNT_6ParamsE)
        .other          _ZN7cutlass13device_kernelIN5flash19enable_sm80_to_sm89INS1_16FlashAttnFwdSm80INS1_25CollectiveMainloopFwdSm80ILi4ELi1ELb0EN4cute5tupleIJNS5_1CILi128EEENS7_ILi64EEES8_EEELi128ENS_6half_tEfNS_4arch4Sm80ELb1ELb0ELb0ELb0ELb1ELb0ELb1ELb0EEENS1_21CollectiveEpilogueFwdINS6_IJS8_S8_S9_EEENS6_IJNS7_ILi1EEESH_SH_EEESB_SD_Li128ELb0ELb1ELb0ELb0EEENS1_30DynamicPersistentTileSchedulerILi128ELi128ELb0ELb1ELb0EEEEEEEEEvNT_6ParamsE,@"STO_CUDA_ENTRY STV_DEFAULT"
_ZN7cutlass13device_kernelIN5flash19enable_sm80_to_sm89INS1_16FlashAttnFwdSm80INS1_25CollectiveMainloopFwdSm80ILi4ELi1ELb0EN4cute5tupleIJNS5_1CILi128EEENS7_ILi64EEES8_EEELi128ENS_6half_tEfNS_4arch4Sm80ELb1ELb0ELb0ELb0ELb1ELb0ELb1ELb0EEENS1_21CollectiveEpilogueFwdINS6_IJS8_S8_S9_EEENS6_IJNS7_ILi1EEESH_SH_EEESB_SD_Li128ELb0ELb1ELb0ELb0EEENS1_30DynamicPersistentTileSchedulerILi128ELi128ELb0ELb1ELb0EEEEEEEEEvNT_6ParamsE:
[----:B------:R-:W-:Y:S01]  /*0000*/  LDC R1, c[0x0][0x28] ;  /* 0x00000a00ff017b82 */ /* 0x000fe20000000800 */
[----:B------:R-:W-:Y:S05]  /*0010*/  EXIT ;  /* 0x000000000000794d */ /* 0x000fea0003800000 */
.L_x_15:
        /* <DEDUP_REMOVED lines=14> */
.L_x_33:


//--------------------- .text._ZN7cutlass13device_kernelIN5flash19enable_sm80_to_sm89INS1_16FlashAttnFwdSm80INS1_25CollectiveMainloopFwdSm80ILi4ELi1ELb0EN4cute5tupleIJNS5_1CILi128EEENS7_ILi64EEES8_EEELi128ENS_6half_tEfNS_4arch4Sm80ELb1ELb0ELb0ELb1ELb1ELb0ELb1ELb0EEENS1_21CollectiveEpilogueFwdINS6_IJS8_S8_S9_EEENS6_IJNS7_ILi1EEESH_SH_EEESB_SD_Li128ELb1ELb1ELb0ELb0EEENS1_19SingleTileSchedulerILb1ELb0ELb1ELi128EEEEEEEEEvNT_6ParamsE --------------------------
	.section	.text._ZN7cutlass13device_kernelIN5flash19enable_sm80_to_sm89INS1_16FlashAttnFwdSm80INS1_25CollectiveMainloopFwdSm80ILi4ELi1ELb0EN4cute5tupleIJNS5_1CILi128EEENS7_ILi64EEES8_EEELi128ENS_6half_tEfNS_4arch4Sm80ELb1ELb0ELb0ELb1ELb1ELb0ELb1ELb0EEENS1_21CollectiveEpilogueFwdINS6_IJS8_S8_S9_EEENS6_IJNS7_ILi1EEESH_SH_EEESB_SD_Li128ELb1ELb1ELb0ELb0EEENS1_19SingleTileSchedulerILb1ELb0ELb1ELi128EEEEEEEEEvNT_6ParamsE,"ax",@progbits
	.align	128
.text._ZN7cutlass13device_kernelIN5flash19enable_sm80_to_sm89INS1_16FlashAttnFwdSm80INS1_25CollectiveMainloopFwdSm80ILi4ELi1ELb0EN4cute5tupleIJNS5_1CILi128EEENS7_ILi64EEES8_EEELi128ENS_6half_tEfNS_4arch4Sm80ELb1ELb0ELb0ELb1ELb1ELb0ELb1ELb0EEENS1_21CollectiveEpilogueFwdINS6_IJS8_S8_S9_EEENS6_IJNS7_ILi1EEESH_SH_EEESB_SD_Li128ELb1ELb1ELb0ELb0EEENS1_19SingleTileSchedulerILb1ELb0ELb1ELi128EEEEEEEEEvNT_6ParamsE:
        .type           _ZN7cutlass13device_kernelIN5flash19enable_sm80_to_sm89INS1_16FlashAttnFwdSm80INS1_25CollectiveMainloopFwdSm80ILi4ELi1ELb0EN4cute5tupleIJNS5_1CILi128EEENS7_ILi64EEES8_EEELi128ENS_6half_tEfNS_4arch4Sm80ELb1ELb0ELb0ELb1ELb1ELb0ELb1ELb0EEENS1_21CollectiveEpilogueFwdINS6_IJS8_S8_S9_EEENS6_IJNS7_ILi1EEESH_SH_EEESB_SD_Li128ELb1ELb1ELb0ELb0EEENS1_19SingleTileSchedulerILb1ELb0ELb1ELi128EEEEEEEEEvNT_6ParamsE,@function
        .size           _ZN7cutlass13device_kernelIN5flash19enable_sm80_to_sm89INS1_16FlashAttnFwdSm80INS1_25CollectiveMainloopFwdSm80ILi4ELi1ELb0EN4cute5tupleIJNS5_1CILi128EEENS7_ILi64EEES8_EEELi128ENS_6half_tEfNS_4arch4Sm80ELb1ELb0ELb0ELb1ELb1ELb0ELb1ELb0EEENS1_21CollectiveEpilogueFwdINS6_IJS8_S8_S9_EEENS6_IJNS7_ILi1EEESH_SH_EEESB_SD_Li128ELb1ELb1ELb0ELb0EEENS1_19SingleTileSchedulerILb1ELb0ELb1ELi128EEEEEEEEEvNT_6ParamsE,(.L_x_34 - _ZN7cutlass13device_kernelIN5flash19enable_sm80_to_sm89INS1_16FlashAttnFwdSm80INS1_25CollectiveMainloopFwdSm80ILi4ELi1ELb0EN4cute5tupleIJNS5_1CILi128EEENS7_ILi64EEES8_EEELi128ENS_6half_tEfNS_4arch4Sm80ELb1ELb0ELb0ELb1ELb1ELb0ELb1ELb0EEENS1_21CollectiveEpilogueFwdINS6_IJS8_S8_S9_EEENS6_IJNS7_ILi1EEESH_SH_EEESB_SD_Li128ELb1ELb1ELb0ELb0EEENS1_19SingleTileSchedulerILb1ELb0ELb1ELi128EEEEEEEEEvNT_6ParamsE)
        .other          _ZN7cutlass13device_kernelIN5flash19enable_sm80_to_sm89INS1_16FlashAttnFwdSm80INS1_25CollectiveMainloopFwdSm80ILi4ELi1ELb0EN4cute5tupleIJNS5_1CILi128EEENS7_ILi64EEES8_EEELi128ENS_6half_tEfNS_4arch4Sm80ELb1ELb0ELb0ELb1ELb1ELb0ELb1ELb0EEENS1_21CollectiveEpilogueFwdINS6_IJS8_S8_S9_EEENS6_IJNS7_ILi1EEESH_SH_EEESB_SD_Li128ELb1ELb1ELb0ELb0EEENS1_19SingleTileSchedulerILb1ELb0ELb1ELi128EEEEEEEEEvNT_6ParamsE,@"STO_CUDA_ENTRY STV_DEFAULT"
_ZN7cutlass13device_kernelIN5flash19enable_sm80_to_sm89INS1_16FlashAttnFwdSm80INS1_25CollectiveMainloopFwdSm80ILi4ELi1ELb0EN4cute5tupleIJNS5_1CILi128EEENS7_ILi64EEES8_EEELi128ENS_6half_tEfNS_4arch4Sm80ELb1ELb0ELb0ELb1ELb1ELb0ELb1ELb0EEENS1_21CollectiveEpilogueFwdINS6_IJS8_S8_S9_EEENS6_IJNS7_ILi1EEESH_SH_EEESB_SD_Li128ELb1ELb1ELb0ELb0EEENS1_19SingleTileSchedulerILb1ELb0ELb1ELi128EEEEEEEEEvNT_6ParamsE:
[----:B------:R-:W-:Y:S01]  /*0000*/  LDC R1, c[0x0][0x28] ;  /* 0x00000a00ff017b82 */ /* 0x000fe20000000800 */
[----:B------:R-:W-:Y:S05]  /*0010*/  EXIT ;  /* 0x000000000000794d */ /* 0x000fea0003800000 */
.L_x_16:
        /* <DEDUP_REMOVED lines=14> */
.L_x_34:


//--------------------- .text._ZN7cutlass13device_kernelIN5flash19enable_sm80_to_sm89INS1_16FlashAttnFwdSm80INS1_25CollectiveMainloopFwdSm80ILi4ELi1ELb0EN4cute5tupleIJNS5_1CILi128EEENS7_ILi64EEES8_EEELi128ENS_6half_tEfNS_4arch4Sm80ELb1ELb0ELb0ELb1ELb1ELb1ELb1ELb0EEENS1_21CollectiveEpilogueFwdINS6_IJS8_S8_S9_EEENS6_IJNS7_ILi1EEESH_SH_EEESB_SD_Li128ELb1ELb1ELb0ELb0EEENS1_19SingleTileSchedulerILb1ELb0ELb1ELi128EEEEEEEEEvNT_6ParamsE --------------------------
	.section	.text._ZN7cutlass13device_kernelIN5flash19enable_sm80_to_sm89INS1_16FlashAttnFwdSm80INS1_25CollectiveMainloopFwdSm80ILi4ELi1ELb0EN4cute5tupleIJNS5_1CILi128EEENS7_ILi64EEES8_EEELi128ENS_6half_tEfNS_4arch4Sm80ELb1ELb0ELb0ELb1ELb1ELb1ELb1ELb0EEENS1_21CollectiveEpilogueFwdINS6_IJS8_S8_S9_EEENS6_IJNS7_ILi1EEESH_SH_EEESB_SD_Li128ELb1ELb1ELb0ELb0EEENS1_19SingleTileSchedulerILb1ELb0ELb1ELi128EEEEEEEEEvNT_6ParamsE,"ax",@progbits
	.align	128
.text._ZN7cutlass13device_kernelIN5flash19enable_sm80_to_sm89INS1_16FlashAttnFwdSm80INS1_25CollectiveMainloopFwdSm80ILi4ELi1ELb0EN4cute5tupleIJNS5_1CILi128EEENS7_ILi64EEES8_EEELi128ENS_6half_tEfNS_4arch4Sm80ELb1ELb0ELb0ELb1ELb1ELb1ELb1ELb0EEENS1_21CollectiveEpilogueFwdINS6_IJS8_S8_S9_EEENS6_IJNS7_ILi1EEESH_SH_EEESB_SD_Li128ELb1ELb1ELb0ELb0EEENS1_19SingleTileSchedulerILb1ELb0ELb1ELi128EEEEEEEEEvNT_6ParamsE:
        .type           _ZN7cutlass13device_kernelIN5flash19enable_sm80_to_sm89INS1_16FlashAttnFwdSm80INS1_25CollectiveMainloopFwdSm80ILi4ELi1ELb0EN4cute5tupleIJNS5_1CILi128EEENS7_ILi64EEES8_EEELi128ENS_6half_tEfNS_4arch4Sm80ELb1ELb0ELb0ELb1ELb1ELb1ELb1ELb0EEENS1_21CollectiveEpilogueFwdINS6_IJS8_S8_S9_EEENS6_IJNS7_ILi1EEESH_SH_EEESB_SD_Li128ELb1ELb1ELb0ELb0EEENS1_19SingleTileSchedulerILb1ELb0ELb1ELi128EEEEEEEEEvNT_6ParamsE,@function
        .size           _ZN7cutlass13device_kernelIN5flash19enable_sm80_to_sm89INS1_16FlashAttnFwdSm80INS1_25CollectiveMainloopFwdSm80ILi4ELi1ELb0EN4cute5tupleIJNS5_1CILi128EEENS7_ILi64EEES8_EEELi128ENS_6half_tEfNS_4arch4Sm80ELb1ELb0ELb0ELb1ELb1ELb1ELb1ELb0EEENS1_21CollectiveEpilogueFwdINS6_IJS8_S8_S9_EEENS6_IJNS7_ILi1EEESH_SH_EEESB_SD_Li128ELb1ELb1ELb0ELb0EEENS1_19SingleTileSchedulerILb1ELb0ELb1ELi128EEEEEEEEEvNT_6ParamsE,(.L_x_35 - _ZN7cutlass13device_kernelIN5flash19enable_sm80_to_sm89INS1_16FlashAttnFwdSm80INS1_25CollectiveMainloopFwdSm80ILi4ELi1ELb0EN4cute5tupleIJNS5_1CILi128EEENS7_ILi64EEES8_EEELi128ENS_6half_tEfNS_4arch4Sm80ELb1ELb0ELb0ELb1ELb1ELb1ELb1ELb0EEENS1_21CollectiveEpilogueFwdINS6_IJS8_S8_S9_EEENS6_IJNS7_ILi1EEESH_SH_EEESB_SD_Li128ELb1ELb1ELb0ELb0EEENS1_19SingleTileSchedulerILb1ELb0ELb1ELi128EEEEEEEEEvNT_6ParamsE)
        .other          _ZN7cutlass13device_kernelIN5flash19enable_sm80_to_sm89INS1_16FlashAttnFwdSm80INS1_25CollectiveMainloopFwdSm80ILi4ELi1ELb0EN4cute5tupleIJNS5_1CILi128EEENS7_ILi64EEES8_EEELi128ENS_6half_tEfNS_4arch4Sm80ELb1ELb0ELb0ELb1ELb1ELb1ELb1ELb0EEENS1_21CollectiveEpilogueFwdINS6_IJS8_S8_S9_EEENS6_IJNS7_ILi1EEESH_SH_EEESB_SD_Li128ELb1ELb1ELb0ELb0EEENS1_19SingleTileSchedulerILb1ELb0ELb1ELi128EEEEEEEEEvNT_6ParamsE,@"STO_CUDA_ENTRY STV_DEFAULT"
_ZN7cutlass13device_kernelIN5flash19enable_sm80_to_sm89INS1_16FlashAttnFwdSm80INS1_25CollectiveMainloopFwdSm80ILi4ELi1ELb0EN4cute5tupleIJNS5_1CILi128EEENS7_ILi64EEES8_EEELi128ENS_6half_tEfNS_4arch4Sm80ELb1ELb0ELb0ELb1ELb1ELb1ELb1ELb0EEENS1_21CollectiveEpilogueFwdINS6_IJS8_S8_S9_EEENS6_IJNS7_ILi1EEESH_SH_EEESB_SD_Li128ELb1ELb1ELb0ELb0EEENS1_19SingleTileSchedulerILb1ELb0ELb1ELi128EEEEEEEEEvNT_6ParamsE:
[----:B------:R-:W-:Y:S01]  /*0000*/  LDC R1, c[0x0][0x28] ;  /* 0x00000a00ff017b82 */ /* 0x000fe20000000800 */
[----:B------:R-:W-:Y:S05]  /*0010*/  EXIT ;  /* 0x000000000000794d */ /* 0x000fea0003800000 */
.L_x_17:
        /* <DEDUP_REMOVED lines=14> */
.L_x_35:


//--------------------- .nv.shared.reserved.0     --------------------------
	.section	.nv.shared.reserved.0,"aw",@nobits
	.weak		__nv_reservedSMEM_offset_0_alias
	.size		__nv_reservedSMEM_offset_0_alias, 0, 0
	.other		__nv_reservedSMEM_offset_0_alias,@"STO_CUDA_RESERVED_SHARED STV_DEFAULT"
__nv_reservedSMEM_offset_0_alias:
	.zero		0


//--------------------- .nv.global                --------------------------
	.section	.nv.global,"aw",@nobits
.nv.global:
	.type		_ZN72_INTERNAL_084a2e7e_36_flash_fwd_hdim128_fp16_paged_sm80_cu_ceb34e2a_30304cute1_E,@object
	.size		_ZN72_INTERNAL_084a2e7e_36_flash_fwd_hdim128_fp16_paged_sm80_cu_ceb34e2a_30304cute1_E,(_ZN72_INTERNAL_084a2e7e_36_flash_fwd_hdim128_fp16_paged_sm80_cu_ceb34e2a_30304cuda3std3__45__cpo6cbeginE - _ZN72_INTERNAL_084a2e7e_36_flash_fwd_hdim128_fp16_paged_sm80_cu_ceb34e2a_30304cute1_E)
_ZN72_INTERNAL_084a2e7e_36_flash_fwd_hdim128_fp16_paged_sm80_cu_ceb34e2a_30304cute1_E:
	.zero		1
	.type		_ZN72_INTERNAL_084a2e7e_36_flash_fwd_hdim128_fp16_paged_sm80_cu_ceb34e2a_30304cuda3std3__45__cpo6cbeginE,@object
	.size		_ZN72_INTERNAL_084a2e7e_36_flash_fwd_hdim128_fp16_paged_sm80_cu_ceb34e2a_30304cuda3std3__45__cpo6cbeginE,(_ZN72_INTERNAL_084a2e7e_36_flash_fwd_hdim128_fp16_paged_sm80_cu_ceb34e2a_30304cuda3std3__48in_placeE - _ZN72_INTERNAL_084a2e7e_36_flash_fwd_hdim128_fp16_paged_sm80_cu_ceb34e2a_30304cuda3std3__45__cpo6cbeginE)
_ZN72_INTERNAL_084a2e7e_36_flash_fwd_hdim128_fp16_paged_sm80_cu_ceb34e2a_30304cuda3std3__45__cpo6cbeginE:
	.zero		1
	.type		_ZN72_INTERNAL_084a2e7e_36_flash_fwd_hdim128_fp16_paged_sm80_cu_ceb34e2a_30304cuda3std3__48in_placeE,@object
	.size		_ZN72_INTERNAL_084a2e7e_36_flash_fwd_hdim128_fp16_paged_sm80_cu_ceb34e2a_30304cuda3std3__48in_placeE,(_ZN72_INTERNAL_084a2e7e_36_flash_fwd_hdim128_fp16_paged_sm80_cu_ceb34e2a_30304cuda3std6ranges3__45__cpo9iter_moveE - _ZN72_INTERNAL_084a2e7e_36_flash_fwd_hdim128_fp16_paged_sm80_cu_ceb34e2a_30304cuda3std3__48in_placeE)
_ZN72_INTERNAL_084a2e7e_36_flash_fwd_hdim128_fp16_paged_sm80_cu_ceb34e2a_30304cuda3std3__48in_placeE:
	.zero		1
	.type		_ZN72_INTERNAL_084a2e7e_36_flash_fwd_hdim128_fp16_paged_sm80_cu_ceb34e2a_30304cuda3std6ranges3__45__cpo9iter_moveE,@object
	.size		_ZN72_INTERNAL_084a2e7e_36_flash_fwd_hdim128_fp16_paged_sm80_cu_ceb34e2a_30304cuda3std6ranges3__45__cpo9iter_moveE,(_ZN72_INTERNAL_084a2e7e_36_flash_fwd_hdim128_fp16_paged_sm80_cu_ceb34e2a_30304cuda3std3__45__cpo5beginE - _ZN72_INTERNAL_084a2e7e_36_flash_fwd_hdim128_fp16_paged_sm80_cu_ceb34e2a_30304cuda3std6ranges3__45__cpo9iter_moveE)
_ZN72_INTERNAL_084a2e7e_36_flash_fwd_hdim128_fp16_paged_sm80_cu_ceb34e2a_30304cuda3std6ranges3__45__cpo9iter_moveE:
	.zero		1
	.type		_ZN72_INTERNAL_084a2e7e_36_flash_fwd_hdim128_fp16_paged_sm80_cu_ceb34e2a_30304cuda3std3__45__cpo5beginE,@object
	.size		_ZN72_INTERNAL_084a2e7e_36_flash_fwd_hdim128_fp16_paged_sm80_cu_ceb34e2a_30304cuda3std3__45__cpo5beginE,(_ZN72_INTERNAL_084a2e7e_36_flash_fwd_hdim128_fp16_paged_sm80_cu_ceb34e2a_30304cuda3std3__474_GLOBAL__N__084a2e7e_36_flash_fwd_hdim128_fp16_paged_sm80_cu_ceb34e2a_30306ignoreE - _ZN72_INTERNAL_084a2e7e_36_flash_fwd_hdim128_fp16_paged_sm80_cu_ceb34e2a_30304cuda3std3__45__cpo5beginE)
_ZN72_INTERNAL_084a2e7e_36_flash_fwd_hdim128_fp16_paged_sm80_cu_ceb34e2a_30304cuda3std3__45__cpo5beginE:
	.zero		1
	.type		_ZN72_INTERNAL_084a2e7e_36_flash_fwd_hdim128_fp16_paged_sm80_cu_ceb34e2a_30304cuda3std3__474_GLOBAL__N__084a2e7e_36_flash_fwd_hdim128_fp16_paged_sm80_cu_ceb34e2a_30306ignoreE,@object
	.size		_ZN72_INTERNAL_084a2e7e_36_flash_fwd_hdim128_fp16_paged_sm80_cu_ceb34e2a_30304cuda3std3__474_GLOBAL__N__084a2e7e_36_flash_fwd_hdim128_fp16_paged_sm80_cu_ceb34e2a_30306ignoreE,(_ZN72_INTERNAL_084a2e7e_36_flash_fwd_hdim128_fp16_paged_sm80_cu_ceb34e2a_30304cute7productE - _ZN72_INTERNAL_084a2e7e_36_flash_fwd_hdim128_fp16_paged_sm80_cu_ceb34e2a_30304cuda3std3__474_GLOBAL__N__084a2e7e_36_flash_fwd_hdim128_fp16_paged_sm80_cu_ceb34e2a_30306ignoreE)
_ZN72_INTERNAL_084a2e7e_36_flash_fwd_hdim128_fp16_paged_sm80_cu_ceb34e2a_30304cuda3std3__474_GLOBAL__N__084a2e7e_36_flash_fwd_hdim128_fp16_paged_sm80_cu_ceb34e2a_30306ignoreE:
	.zero		1
	.type		_ZN72_INTERNAL_084a2e7e_36_flash_fwd_hdim128_fp16_paged_sm80_cu_ceb34e2a_30304cute7productE,@object
	.size		_ZN72_INTERNAL_084a2e7e_36_flash_fwd_hdim128_fp16_paged_sm80_cu_ceb34e2a_30304cute7productE,(_ZN72_INTERNAL_084a2e7e_36_flash_fwd_hdim128_fp16_paged_sm80_cu_ceb34e2a_30304cuda3std3__45__cpo3endE - _ZN72_INTERNAL_084a2e7e_36_flash_fwd_hdim128_fp16_paged_sm80_cu_ceb34e2a_30304cute7productE)
_ZN72_INTERNAL_084a2e7e_36_flash_fwd_hdim128_fp16_paged_sm80_cu_ceb34e2a_30304cute7productE:
	.zero		1
	.type		_ZN72_INTERNAL_084a2e7e_36_flash_fwd_hdim128_fp16_paged_sm80_cu_ceb34e2a_30304cuda3std3__45__cpo3endE,@object
	.size		_ZN72_INTERNAL_084a2e7e_36_flash_fwd_hdim128_fp16_paged_sm80_cu_ceb34e2a_30304cuda3std3__45__cpo3endE,(_ZN72_INTERNAL_084a2e7e_36_flash_fwd_hdim128_fp16_paged_sm80_cu_ceb34e2a_30304cuda3std3__419piecewise_constructE - _ZN72_INTERNAL_084a2e7e_36_flash_fwd_hdim128_fp16_paged_sm80_cu_ceb34e2a_30304cuda3std3__45__cpo3endE)
_ZN72_INTERNAL_084a2e7e_36_flash_fwd_hdim128_fp16_paged_sm80_cu_ceb34e2a_30304cuda3std3__45__cpo3endE:
	.zero		1
	.type		_ZN72_INTERNAL_084a2e7e_36_flash_fwd_hdim128_fp16_paged_sm80_cu_ceb34e2a_30304cuda3std3__419piecewise_constructE,@object
	.size		_ZN72_INTERNAL_084a2e7e_36_flash_fwd_hdim128_fp16_paged_sm80_cu_ceb34e2a_30304cuda3std3__419piecewise_constructE,(_ZN72_INTERNAL_084a2e7e_36_flash_fwd_hdim128_fp16_paged_sm80_cu_ceb34e2a_30304cuda3std3__45__cpo4cendE - _ZN72_INTERNAL_084a2e7e_36_flash_fwd_hdim128_fp16_paged_sm80_cu_ceb34e2a_30304cuda3std3__419piecewise_constructE)
_ZN72_INTERNAL_084a2e7e_36_flash_fwd_hdim128_fp16_paged_sm80_cu_ceb34e2a_30304cuda3std3__419piecewise_constructE:
	.zero		1
	.type		_ZN72_INTERNAL_084a2e7e_36_flash_fwd_hdim128_fp16_paged_sm80_cu_ceb34e2a_30304cuda3std3__45__cpo4cendE,@object
	.size		_ZN72_INTERNAL_084a2e7e_36_flash_fwd_hdim128_fp16_paged_sm80_cu_ceb34e2a_30304cuda3std3__45__cpo4cendE,(_ZN72_INTERNAL_084a2e7e_36_flash_fwd_hdim128_fp16_paged_sm80_cu_ceb34e2a_30304cuda3std6ranges3__45__cpo4swapE - _ZN72_INTERNAL_084a2e7e_36_flash_fwd_hdim128_fp16_paged_sm80_cu_ceb34e2a_30304cuda3std3__45__cpo4cendE)
_ZN72_INTERNAL_084a2e7e_36_flash_fwd_hdim128_fp16_paged_sm80_cu_ceb34e2a_30304cuda3std3__45__cpo4cendE:
	.zero		1
	.type		_ZN72_INTERNAL_084a2e7e_36_flash_fwd_hdim128_fp16_paged_sm80_cu_ceb34e2a_30304cuda3std6ranges3__45__cpo4swapE,@object
	.size		_ZN72_INTERNAL_084a2e7e_36_flash_fwd_hdim128_fp16_paged_sm80_cu_ceb34e2a_30304cuda3std6ranges3__45__cpo4swapE,(.L_7 - _ZN72_INTERNAL_084a2e7e_36_flash_fwd_hdim128_fp16_paged_sm80_cu_ceb34e2a_30304cuda3std6ranges3__45__cpo4swapE)
_ZN72_INTERNAL_084a2e7e_36_flash_fwd_hdim128_fp16_paged_sm80_cu_ceb34e2a_30304cuda3std6ranges3__45__cpo4swapE:
	.zero		1
.L_7:


//--------------------- .nv.constant0._ZN7cutlass13device_kernelIN5flash19enable_sm80_to_sm89INS1_16FlashAttnFwdSm80INS1_25CollectiveMainloopFwdSm80ILi8ELi1ELb1EN4cute5tupleIJNS5_1CILi128EEES8_S8_EEELi128ENS_6half_tEfNS_4arch4Sm80ELb0ELb0ELb0ELb0ELb1ELb0ELb1ELb0EEENS1_21CollectiveEpilogueFwdIS9_NS6_IJNS7_ILi1EEESF_SF_EEESA_SC_Li256ELb0ELb1ELb0ELb0EEENS1_19SingleTileSchedulerILb0ELb0ELb1ELi128EEEEEEEEEvNT_6ParamsE --------------------------
	.section	.nv.constant0._ZN7cutlass13device_kernelIN5flash19enable_sm80_to_sm89INS1_16FlashAttnFwdSm80INS1_25CollectiveMainloopFwdSm80ILi8ELi1ELb1EN4cute5tupleIJNS5_1CILi128EEES8_S8_EEELi128ENS_6half_tEfNS_4arch4Sm80ELb0ELb0ELb0ELb0ELb1ELb0ELb1ELb0EEENS1_21CollectiveEpilogueFwdIS9_NS6_IJNS7_ILi1EEESF_SF_EEESA_SC_Li256ELb0ELb1ELb0ELb0EEENS1_19SingleTileSchedulerILb0ELb0ELb1ELi128EEEEEEEEEvNT_6ParamsE,"a",@progbits
	.sectionflags	@""
	.align	4
.nv.constant0._ZN7cutlass13device_kernelIN5flash19enable_sm80_to_sm89INS1_16FlashAttnFwdSm80INS1_25CollectiveMainloopFwdSm80ILi8ELi1ELb1EN4cute5tupleIJNS5_1CILi128EEES8_S8_EEELi128ENS_6half_tEfNS_4arch4Sm80ELb0ELb0ELb0ELb0ELb1ELb0ELb1ELb0EEENS1_21CollectiveEpilogueFwdIS9_NS6_IJNS7_ILi1EEESF_SF_EEESA_SC_Li256ELb0ELb1ELb0ELb0EEENS1_19SingleTileSchedulerILb0ELb0ELb1ELi128EEEEEEEEEvNT_6ParamsE:
	.zero		1576


//--------------------- .nv.constant0._ZN7cutlass13device_kernelIN5flash19enable_sm80_to_sm89INS1_16FlashAttnFwdSm80INS1_25CollectiveMainloopFwdSm80ILi8ELi1ELb1EN4cute5tupleIJNS5_1CILi128EEES8_S8_EEELi128ENS_6half_tEfNS_4arch4Sm80ELb0ELb0ELb0ELb1ELb1ELb0ELb1ELb0EEENS1_21CollectiveEpilogueFwdIS9_NS6_IJNS7_ILi1EEESF_SF_EEESA_SC_Li256ELb1ELb1ELb0ELb0EEENS1_19SingleTileSchedulerILb1ELb0ELb1ELi128EEEEEEEEEvNT_6ParamsE --------------------------
	.section	.nv.constant0._ZN7cutlass13device_kernelIN5flash19enable_sm80_to_sm89INS1_16FlashAttnFwdSm80INS1_25CollectiveMainloopFwdSm80ILi8ELi1ELb1EN4cute5tupleIJNS5_1CILi128EEES8_S8_EEELi128ENS_6half_tEfNS_4arch4Sm80ELb0ELb0ELb0ELb1ELb1ELb0ELb1ELb0EEENS1_21CollectiveEpilogueFwdIS9_NS6_IJNS7_ILi1EEESF_SF_EEESA_SC_Li256ELb1ELb1ELb0ELb0EEENS1_19SingleTileSchedulerILb1ELb0ELb1ELi128EEEEEEEEEvNT_6ParamsE,"a",@progbits
	.sectionflags	@""
	.align	4
.nv.constant0._ZN7cutlass13device_kernelIN5flash19enable_sm80_to_sm89INS1_16FlashAttnFwdSm80INS1_25CollectiveMainloopFwdSm80ILi8ELi1ELb1EN4cute5tupleIJNS5_1CILi128EEES8_S8_EEELi128ENS_6half_tEfNS_4arch4Sm80ELb0ELb0ELb0ELb1ELb1ELb0ELb1ELb0EEENS1_21CollectiveEpilogueFwdIS9_NS6_IJNS7_ILi1EEESF_SF_EEESA_SC_Li256ELb1ELb1ELb0ELb0EEENS1_19SingleTileSchedulerILb1ELb0ELb1ELi128EEEEEEEEEvNT_6ParamsE:
	.zero		1576


//--------------------- .nv.constant0._ZN7cutlass13device_kernelIN5flash19enable_sm80_to_sm89INS1_16FlashAttnFwdSm80INS1_25CollectiveMainloopFwdSm80ILi8ELi1ELb1EN4cute5tupleIJNS5_1CILi128EEES8_S8_EEELi128ENS_6half_tEfNS_4arch4Sm80ELb0ELb0ELb0ELb1ELb1ELb1ELb1ELb0EEENS1_21CollectiveEpilogueFwdIS9_NS6_IJNS7_ILi1EEESF_SF_EEESA_SC_Li256ELb1ELb1ELb0ELb0EEENS1_19SingleTileSchedulerILb1ELb0ELb1ELi128EEEEEEEEEvNT_6ParamsE --------------------------
	.section	.nv.constant0._ZN7cutlass13device_kernelIN5flash19enable_sm80_to_sm89INS1_16FlashAttnFwdSm80INS1_25CollectiveMainloopFwdSm80ILi8ELi1ELb1EN4cute5tupleIJNS5_1CILi128EEES8_S8_EEELi128ENS_6half_tEfNS_4arch4Sm80ELb0ELb0ELb0ELb1ELb1ELb1ELb1ELb0EEENS1_21CollectiveEpilogueFwdIS9_NS6_IJNS7_ILi1EEESF_SF_EEESA_SC_Li256ELb1ELb1ELb0ELb0EEENS1_19SingleTileSchedulerILb1ELb0ELb1ELi128EEEEEEEEEvNT_6ParamsE,"a",@progbits
	.sectionflags	@""
	.align	4
.nv.constant0._ZN7cutlass13device_kernelIN5flash19enable_sm80_to_sm89INS1_16FlashAttnFwdSm80INS1_25CollectiveMainloopFwdSm80ILi8ELi1ELb1EN4cute5tupleIJNS5_1CILi128EEES8_S8_EEELi128ENS_6half_tEfNS_4arch4Sm80ELb0ELb0ELb0ELb1ELb1ELb1ELb1ELb0EEENS1_21CollectiveEpilogueFwdIS9_NS6_IJNS7_ILi1EEESF_SF_EEESA_SC_Li256ELb1ELb1ELb0ELb0EEENS1_19SingleTileSchedulerILb1ELb0ELb1ELi128EEEEEEEEEvNT_6ParamsE:
	.zero		1576


//--------------------- .nv.constant0._ZN7cutlass13device_kernelIN5flash19enable_sm80_to_sm89INS1_16FlashAttnFwdSm80INS1_25CollectiveMainloopFwdSm80ILi8ELi1ELb1EN4cute5tupleIJNS5_1CILi128EEENS7_ILi96EEES8_EEELi128ENS_6half_tEfNS_4arch4Sm80ELb0ELb1ELb0ELb0ELb1ELb0ELb1ELb0EEENS1_21CollectiveEpilogueFwdINS6_IJS8_S8_S9_EEENS6_IJNS7_ILi1EEESH_SH_EEESB_SD_Li256ELb0ELb1ELb0ELb0EEENS1_19SingleTileSchedulerILb0ELb0ELb1ELi128EEEEEEEEEvNT_6ParamsE --------------------------
	.section	.nv.constant0._ZN7cutlass13device_kernelIN5flash19enable_sm80_to_sm89INS1_16FlashAttnFwdSm80INS1_25CollectiveMainloopFwdSm80ILi8ELi1ELb1EN4cute5tupleIJNS5_1CILi128EEENS7_ILi96EEES8_EEELi128ENS_6half_tEfNS_4arch4Sm80ELb0ELb1ELb0ELb0ELb1ELb0ELb1ELb0EEENS1_21CollectiveEpilogueFwdINS6_IJS8_S8_S9_EEENS6_IJNS7_ILi1EEESH_SH_EEESB_SD_Li256ELb0ELb1ELb0ELb0EEENS1_19SingleTileSchedulerILb0ELb0ELb1ELi128EEEEEEEEEvNT_6ParamsE,"a",@progbits
	.sectionflags	@""
	.align	4
.nv.constant0._ZN7cutlass13device_kernelIN5flash19enable_sm80_to_sm89INS1_16FlashAttnFwdSm80INS1_25CollectiveMainloopFwdSm80ILi8ELi1ELb1EN4cute5tupleIJNS5_1CILi128EEENS7_ILi96EEES8_EEELi128ENS_6half_tEfNS_4arch4Sm80ELb0ELb1ELb0ELb0ELb1ELb0ELb1ELb0EEENS1_21CollectiveEpilogueFwdINS6_IJS8_S8_S9_EEENS6_IJNS7_ILi1EEESH_SH_EEESB_SD_Li256ELb0ELb1ELb0ELb0EEENS1_19SingleTileSchedulerILb0ELb0ELb1ELi128EEEEEEEEEvNT_6ParamsE:
	.zero		1576


//--------------------- .nv.constant0._ZN7cutlass13device_kernelIN5flash19enable_sm80_to_sm89INS1_16FlashAttnFwdSm80INS1_25CollectiveMainloopFwdSm80ILi8ELi1ELb1EN4cute5tupleIJNS5_1CILi128EEENS7_ILi96EEES8_EEELi128ENS_6half_tEfNS_4arch4Sm80ELb0ELb1ELb0ELb1ELb1ELb0ELb1ELb0EEENS1_21CollectiveEpilogueFwdINS6_IJS8_S8_S9_EEENS6_IJNS7_ILi1EEESH_SH_EEESB_SD_Li256ELb1ELb1ELb0ELb0EEENS1_19SingleTileSchedulerILb1ELb0ELb1ELi128EEEEEEEEEvNT_6ParamsE --------------------------
	.section	.nv.constant0._ZN7cutlass13device_kernelIN5flash19enable_sm80_to_sm89INS1_16FlashAttnFwdSm80INS1_25CollectiveMainloopFwdSm80ILi8ELi1ELb1EN4cute5tupleIJNS5_1CILi128EEENS7_ILi96EEES8_EEELi128ENS_6half_tEfNS_4arch4Sm80ELb0ELb1ELb0ELb1ELb1ELb0ELb1ELb0EEENS1_21CollectiveEpilogueFwdINS6_IJS8_S8_S9_EEENS6_IJNS7_ILi1EEESH_SH_EEESB_SD_Li256ELb1ELb1ELb0ELb0EEENS1_19SingleTileSchedulerILb1ELb0ELb1ELi128EEEEEEEEEvNT_6ParamsE,"a",@progbits
	.sectionflags	@""
	.align	4
.nv.constant0._ZN7cutlass13device_kernelIN5flash19enable_sm80_to_sm89INS1_16FlashAttnFwdSm80INS1_25CollectiveMainloopFwdSm80ILi8ELi1ELb1EN4cute5tupleIJNS5_1CILi128EEENS7_ILi96EEES8_EEELi128ENS_6half_tEfNS_4arch4Sm80ELb0ELb1ELb0ELb1ELb1ELb0ELb1ELb0EEENS1_21CollectiveEpilogueFwdINS6_IJS8_S8_S9_EEENS6_IJNS7_ILi1EEESH_SH_EEESB_SD_Li256ELb1ELb1ELb0ELb0EEENS1_19SingleTileSchedulerILb1ELb0ELb1ELi128EEEEEEEEEvNT_6ParamsE:
	.zero		1576


//--------------------- .nv.constant0._ZN7cutlass13device_kernelIN5flash19enable_sm80_to_sm89INS1_16FlashAttnFwdSm80INS1_25CollectiveMainloopFwdSm80ILi8ELi1ELb1EN4cute5tupleIJNS5_1CILi128EEENS7_ILi96EEES8_EEELi128ENS_6half_tEfNS_4arch4Sm80ELb0ELb1ELb0ELb1ELb1ELb1ELb1ELb0EEENS1_21CollectiveEpilogueFwdINS6_IJS8_S8_S9_EEENS6_IJNS7_ILi1EEESH_SH_EEESB_SD_Li256ELb1ELb1ELb0ELb0EEENS1_19SingleTileSchedulerILb1ELb0ELb1ELi128EEEEEEEEEvNT_6ParamsE --------------------------
	.section	.nv.constant0._ZN7cutlass13device_kernelIN5flash19enable_sm80_to_sm89INS1_16FlashAttnFwdSm80INS1_25CollectiveMainloopFwdSm80ILi8ELi1ELb1EN4cute5tupleIJNS5_1CILi128EEENS7_ILi96EEES8_EEELi128ENS_6half_tEfNS_4arch4Sm80ELb0ELb1ELb0ELb1ELb1ELb1ELb1ELb0EEENS1_21CollectiveEpilogueFwdINS6_IJS8_S8_S9_EEENS6_IJNS7_ILi1EEESH_SH_EEESB_SD_Li256ELb1ELb1ELb0ELb0EEENS1_19SingleTileSchedulerILb1ELb0ELb1ELi128EEEEEEEEEvNT_6ParamsE,"a",@progbits
	.sectionflags	@""
	.align	4
.nv.constant0._ZN7cutlass13device_kernelIN5flash19enable_sm80_to_sm89INS1_16FlashAttnFwdSm80INS1_25CollectiveMainloopFwdSm80ILi8ELi1ELb1EN4cute5tupleIJNS5_1CILi128EEENS7_ILi96EEES8_EEELi128ENS_6half_tEfNS_4arch4Sm80ELb0ELb1ELb0ELb1ELb1ELb1ELb1ELb0EEENS1_21CollectiveEpilogueFwdINS6_IJS8_S8_S9_EEENS6_IJNS7_ILi1EEESH_SH_EEESB_SD_Li256ELb1ELb1ELb0ELb0EEENS1_19SingleTileSchedulerILb1ELb0ELb1ELi128EEEEEEEEEvNT_6ParamsE:
	.zero		1576


//--------------------- .nv.constant0._ZN7cutlass13device_kernelIN5flash19enable_sm80_to_sm89INS1_16FlashAttnFwdSm80INS1_25CollectiveMainloopFwdSm80ILi8ELi1ELb1EN4cute5tupleIJNS5_1CILi128EEES8_S8_EEELi128ENS_6half_tEfNS_4arch4Sm80ELb1ELb0ELb0ELb0ELb1ELb0ELb1ELb0EEENS1_21CollectiveEpilogueFwdIS9_NS6_IJNS7_ILi1EEESF_SF_EEESA_SC_Li256ELb0ELb1ELb0ELb0EEENS1_30DynamicPersistentTileSchedulerILi256ELi256ELb0ELb1ELb0EEEEEEEEEvNT_6ParamsE --------------------------
	.section	.nv.constant0._ZN7cutlass13device_kernelIN5flash19enable_sm80_to_sm89INS1_16FlashAttnFwdSm80INS1_25CollectiveMainloopFwdSm80ILi8ELi1ELb1EN4cute5tupleIJNS5_1CILi128EEES8_S8_EEELi128ENS_6half_tEfNS_4arch4Sm80ELb1ELb0ELb0ELb0ELb1ELb0ELb1ELb0EEENS1_21CollectiveEpilogueFwdIS9_NS6_IJNS7_ILi1EEESF_SF_EEESA_SC_Li256ELb0ELb1ELb0ELb0EEENS1_30DynamicPersistentTileSchedulerILi256ELi256ELb0ELb1ELb0EEEEEEEEEvNT_6ParamsE,"a",@progbits
	.sectionflags	@""
	.align	4
.nv.constant0._ZN7cutlass13device_kernelIN5flash19enable_sm80_to_sm89INS1_16FlashAttnFwdSm80INS1_25CollectiveMainloopFwdSm80ILi8ELi1ELb1EN4cute5tupleIJNS5_1CILi128EEES8_S8_EEELi128ENS_6half_tEfNS_4arch4Sm80ELb1ELb0ELb0ELb0ELb1ELb0ELb1ELb0EEENS1_21CollectiveEpilogueFwdIS9_NS6_IJNS7_ILi1EEESF_SF_EEESA_SC_Li256ELb0ELb1ELb0ELb0EEENS1_30DynamicPersistentTileSchedulerILi256ELi256ELb0ELb1ELb0EEEEEEEEEvNT_6ParamsE:
	.zero		1592


//--------------------- .nv.constant0._ZN7cutlass13device_kernelIN5flash19enable_sm80_to_sm89INS1_16FlashAttnFwdSm80INS1_25CollectiveMainloopFwdSm80ILi8ELi1ELb1EN4cute5tupleIJNS5_1CILi128EEES8_S8_EEELi128ENS_6half_tEfNS_4arch4Sm80ELb1ELb0ELb0ELb1ELb1ELb0ELb1ELb0EEENS1_21CollectiveEpilogueFwdIS9_NS6_IJNS7_ILi1EEESF_SF_EEESA_SC_Li256ELb1ELb1ELb0ELb0EEENS1_19SingleTileSchedulerILb1ELb0ELb1ELi128EEEEEEEEEvNT_6ParamsE --------------------------
	.section	.nv.constant0._ZN7cutlass13device_kernelIN5flash19enable_sm80_to_sm89INS1_16FlashAttnFwdSm80INS1_25CollectiveMainloopFwdSm80ILi8ELi1ELb1EN4cute5tupleIJNS5_1CILi128EEES8_S8_EEELi128ENS_6half_tEfNS_4arch4Sm80ELb1ELb0ELb0ELb1ELb1ELb0ELb1ELb0EEENS1_21CollectiveEpilogueFwdIS9_NS6_IJNS7_ILi1EEESF_SF_EEESA_SC_Li256ELb1ELb1ELb0ELb0EEENS1_19SingleTileSchedulerILb1ELb0ELb1ELi128EEEEEEEEEvNT_6ParamsE,"a",@progbits
	.sectionflags	@""
	.align	4
.nv.constant0._ZN7cutlass13device_kernelIN5flash19enable_sm80_to_sm89INS1_16FlashAttnFwdSm80INS1_25CollectiveMainloopFwdSm80ILi8ELi1ELb1EN4cute5tupleIJNS5_1CILi128EEES8_S8_EEELi128ENS_6half_tEfNS_4arch4Sm80ELb1ELb0ELb0ELb1ELb1ELb0ELb1ELb0EEENS1_21CollectiveEpilogueFwdIS9_NS6_IJNS7_ILi1EEESF_SF_EEESA_SC_Li256ELb1ELb1ELb0ELb0EEENS1_19SingleTileSchedulerILb1ELb0ELb1ELi128EEEEEEEEEvNT_6ParamsE:
	.zero		1576


//--------------------- .nv.constant0._ZN7cutlass13device_kernelIN5flash19enable_sm80_to_sm89INS1_16FlashAttnFwdSm80INS1_25CollectiveMainloopFwdSm80ILi8ELi1ELb1EN4cute5tupleIJNS5_1CILi128EEES8_S8_EEELi128ENS_6half_tEfNS_4arch4Sm80ELb1ELb0ELb0ELb1ELb1ELb1ELb1ELb0EEENS1_21CollectiveEpilogueFwdIS9_NS6_IJNS7_ILi1EEESF_SF_EEESA_SC_Li256ELb1ELb1ELb0ELb0EEENS1_19SingleTileSchedulerILb1ELb0ELb1ELi128EEEEEEEEEvNT_6ParamsE --------------------------
	.section	.nv.constant0._ZN7cutlass13device_kernelIN5flash19enable_sm80_to_sm89INS1_16FlashAttnFwdSm80INS1_25CollectiveMainloopFwdSm80ILi8ELi1ELb1EN4cute5tupleIJNS5_1CILi128EEES8_S8_EEELi128ENS_6half_tEfNS_4arch4Sm80ELb1ELb0ELb0ELb1ELb1ELb1ELb1ELb0EEENS1_21CollectiveEpilogueFwdIS9_NS6_IJNS7_ILi1EEESF_SF_EEESA_SC_Li256ELb1ELb1ELb0ELb0EEENS1_19SingleTileSchedulerILb1ELb0ELb1ELi128EEEEEEEEEvNT_6ParamsE,"a",@progbits
	.sectionflags	@""
	.align	4
.nv.constant0._ZN7cutlass13device_kernelIN5flash19enable_sm80_to_sm89INS1_16FlashAttnFwdSm80INS1_25CollectiveMainloopFwdSm80ILi8ELi1ELb1EN4cute5tupleIJNS5_1CILi128EEES8_S8_EEELi128ENS_6half_tEfNS_4arch4Sm80ELb1ELb0ELb0ELb1ELb1ELb1ELb1ELb0EEENS1_21CollectiveEpilogueFwdIS9_NS6_IJNS7_ILi1EEESF_SF_EEESA_SC_Li256ELb1ELb1ELb0ELb0EEENS1_19SingleTileSchedulerILb1ELb0ELb1ELi128EEEEEEEEEvNT_6ParamsE:
	.zero		1576


//--------------------- .nv.constant0._ZN7cutlass13device_kernelIN5flash19enable_sm80_to_sm89INS1_16FlashAttnFwdSm80INS1_25CollectiveMainloopFwdSm80ILi4ELi1ELb0EN4cute5tupleIJNS5_1CILi128EEENS7_ILi64EEES8_EEELi128ENS_6half_tEfNS_4arch4Sm80ELb0ELb0ELb0ELb0ELb1ELb0ELb1ELb0EEENS1_21CollectiveEpilogueFwdINS6_IJS8_S8_S9_EEENS6_IJNS7_ILi1EEESH_SH_EEESB_SD_Li128ELb0ELb1ELb0ELb0EEENS1_19SingleTileSchedulerILb0ELb0ELb1ELi128EEEEEEEEEvNT_6ParamsE --------------------------
	.section	.nv.constant0._ZN7cutlass13device_kernelIN5flash19enable_sm80_to_sm89INS1_16FlashAttnFwdSm80INS1_25CollectiveMainloopFwdSm80ILi4ELi1ELb0EN4cute5tupleIJNS5_1CILi128EEENS7_ILi64EEES8_EEELi128ENS_6half_tEfNS_4arch4Sm80ELb0ELb0ELb0ELb0ELb1ELb0ELb1ELb0EEENS1_21CollectiveEpilogueFwdINS6_IJS8_S8_S9_EEENS6_IJNS7_ILi1EEESH_SH_EEESB_SD_Li128ELb0ELb1ELb0ELb0EEENS1_19SingleTileSchedulerILb0ELb0ELb1ELi128EEEEEEEEEvNT_6ParamsE,"a",@progbits
	.sectionflags	@""
	.align	4
.nv.constant0._ZN7cutlass13device_kernelIN5flash19enable_sm80_to_sm89INS1_16FlashAttnFwdSm80INS1_25CollectiveMainloopFwdSm80ILi4ELi1ELb0EN4cute5tupleIJNS5_1CILi128EEENS7_ILi64EEES8_EEELi128ENS_6half_tEfNS_4arch4Sm80ELb0ELb0ELb0ELb0ELb1ELb0ELb1ELb0EEENS1_21CollectiveEpilogueFwdINS6_IJS8_S8_S9_EEENS6_IJNS7_ILi1EEESH_SH_EEESB_SD_Li128ELb0ELb1ELb0ELb0EEENS1_19SingleTileSchedulerILb0ELb0ELb1ELi128EEEEEEEEEvNT_6ParamsE:
	.zero		1576


//--------------------- .nv.constant0._ZN7cutlass13device_kernelIN5flash19enable_sm80_to_sm89INS1_16FlashAttnFwdSm80INS1_25CollectiveMainloopFwdSm80ILi4ELi1ELb0EN4cute5tupleIJNS5_1CILi128EEENS7_ILi64EEES8_EEELi128ENS_6half_tEfNS_4arch4Sm80ELb0ELb0ELb0ELb1ELb1ELb0ELb1ELb0EEENS1_21CollectiveEpilogueFwdINS6_IJS8_S8_S9_EEENS6_IJNS7_ILi1EEESH_SH_EEESB_SD_Li128ELb1ELb1ELb0ELb0EEENS1_19SingleTileSchedulerILb1ELb0ELb1ELi128EEEEEEEEEvNT_6ParamsE --------------------------
	.section	.nv.constant0._ZN7cutlass13device_kernelIN5flash19enable_sm80_to_sm89INS1_16FlashAttnFwdSm80INS1_25CollectiveMainloopFwdSm80ILi4ELi1ELb0EN4cute5tupleIJNS5_1CILi128EEENS7_ILi64EEES8_EEELi128ENS_6half_tEfNS_4arch4Sm80ELb0ELb0ELb0ELb1ELb1ELb0ELb1ELb0EEENS1_21CollectiveEpilogueFwdINS6_IJS8_S8_S9_EEENS6_IJNS7_ILi1EEESH_SH_EEESB_SD_Li128ELb1ELb1ELb0ELb0EEENS1_19SingleTileSchedulerILb1ELb0ELb1ELi128EEEEEEEEEvNT_6ParamsE,"a",@progbits
	.sectionflags	@""
	.align	4
.nv.constant0._ZN7cutlass13device_kernelIN5flash19enable_sm80_to_sm89INS1_16FlashAttnFwdSm80INS1_25CollectiveMainloopFwdSm80ILi4ELi1ELb0EN4cute5tupleIJNS5_1CILi128EEENS7_ILi64EEES8_EEELi128ENS_6half_tEfNS_4arch4Sm80ELb0ELb0ELb0ELb1ELb1ELb0ELb1ELb0EEENS1_21CollectiveEpilogueFwdINS6_IJS8_S8_S9_EEENS6_IJNS7_ILi1EEESH_SH_EEESB_SD_Li128ELb1ELb1ELb0ELb0EEENS1_19SingleTileSchedulerILb1ELb0ELb1ELi128EEEEEEEEEvNT_6ParamsE:
	.zero		1576


//--------------------- .nv.constant0._ZN7cutlass13device_kernelIN5flash19enable_sm80_to_sm89INS1_16FlashAttnFwdSm80INS1_25CollectiveMainloopFwdSm80ILi4ELi1ELb0EN4cute5tupleIJNS5_1CILi128EEENS7_ILi64EEES8_EEELi128ENS_6half_tEfNS_4arch4Sm80ELb0ELb0ELb0ELb1ELb1ELb1ELb1ELb0EEENS1_21CollectiveEpilogueFwdINS6_IJS8_S8_S9_EEENS6_IJNS7_ILi1EEESH_SH_EEESB_SD_Li128ELb1ELb1ELb0ELb0EEENS1_19SingleTileSchedulerILb1ELb0ELb1ELi128EEEEEEEEEvNT_6ParamsE --------------------------
	.section	.nv.constant0._ZN7cutlass13device_kernelIN5flash19enable_sm80_to_sm89INS1_16FlashAttnFwdSm80INS1_25CollectiveMainloopFwdSm80ILi4ELi1ELb0EN4cute5tupleIJNS5_1CILi128EEENS7_ILi64EEES8_EEELi128ENS_6half_tEfNS_4arch4Sm80ELb0ELb0ELb0ELb1ELb1ELb1ELb1ELb0EEENS1_21CollectiveEpilogueFwdINS6_IJS8_S8_S9_EEENS6_IJNS7_ILi1EEESH_SH_EEESB_SD_Li128ELb1ELb1ELb0ELb0EEENS1_19SingleTileSchedulerILb1ELb0ELb1ELi128EEEEEEEEEvNT_6ParamsE,"a",@progbits
	.sectionflags	@""
	.align	4
.nv.constant0._ZN7cutlass13device_kernelIN5flash19enable_sm80_to_sm89INS1_16FlashAttnFwdSm80INS1_25CollectiveMainloopFwdSm80ILi4ELi1ELb0EN4cute5tupleIJNS5_1CILi128EEENS7_ILi64EEES8_EEELi128ENS_6half_tEfNS_4arch4Sm80ELb0ELb0ELb0ELb1ELb1ELb1ELb1ELb0EEENS1_21CollectiveEpilogueFwdINS6_IJS8_S8_S9_EEENS6_IJNS7_ILi1EEESH_SH_EEESB_SD_Li128ELb1ELb1ELb0ELb0EEENS1_19SingleTileSchedulerILb1ELb0ELb1ELi128EEEEEEEEEvNT_6ParamsE:
	.zero		1576


//--------------------- .nv.constant0._ZN7cutlass13device_kernelIN5flash19enable_sm80_to_sm89INS1_16FlashAttnFwdSm80INS1_25CollectiveMainloopFwdSm80ILi4ELi1ELb0EN4cute5tupleIJNS5_1CILi128EEENS7_ILi48EEES8_EEELi128ENS_6half_tEfNS_4arch4Sm80ELb0ELb1ELb0ELb0ELb1ELb0ELb1ELb0EEENS1_21CollectiveEpilogueFwdINS6_IJS8_S8_S9_EEENS6_IJNS7_ILi1EEESH_SH_EEESB_SD_Li128ELb0ELb1ELb0ELb0EEENS1_19SingleTileSchedulerILb0ELb0ELb1ELi128EEEEEEEEEvNT_6ParamsE --------------------------
	.section	.nv.constant0._ZN7cutlass13device_kernelIN5flash19enable_sm80_to_sm89INS1_16FlashAttnFwdSm80INS1_25CollectiveMainloopFwdSm80ILi4ELi1ELb0EN4cute5tupleIJNS5_1CILi128EEENS7_ILi48EEES8_EEELi128ENS_6half_tEfNS_4arch4Sm80ELb0ELb1ELb0ELb0ELb1ELb0ELb1ELb0EEENS1_21CollectiveEpilogueFwdINS6_IJS8_S8_S9_EEENS6_IJNS7_ILi1EEESH_SH_EEESB_SD_Li128ELb0ELb1ELb0ELb0EEENS1_19SingleTileSchedulerILb0ELb0ELb1ELi128EEEEEEEEEvNT_6ParamsE,"a",@progbits
	.sectionflags	@""
	.align	4
.nv.constant0._ZN7cutlass13device_kernelIN5flash19enable_sm80_to_sm89INS1_16FlashAttnFwdSm80INS1_25CollectiveMainloopFwdSm80ILi4ELi1ELb0EN4cute5tupleIJNS5_1CILi128EEENS7_ILi48EEES8_EEELi128ENS_6half_tEfNS_4arch4Sm80ELb0ELb1ELb0ELb0ELb1ELb0ELb1ELb0EEENS1_21CollectiveEpilogueFwdINS6_IJS8_S8_S9_EEENS6_IJNS7_ILi1EEESH_SH_EEESB_SD_Li128ELb0ELb1ELb0ELb0EEENS1_19SingleTileSchedulerILb0ELb0ELb1ELi128EEEEEEEEEvNT_6ParamsE:
	.zero		1576


//--------------------- .nv.constant0._ZN7cutlass13device_kernelIN5flash19enable_sm80_to_sm89INS1_16FlashAttnFwdSm80INS1_25CollectiveMainloopFwdSm80ILi4ELi1ELb0EN4cute5tupleIJNS5_1CILi128EEENS7_ILi48EEES8_EEELi128ENS_6half_tEfNS_4arch4Sm80ELb0ELb1ELb0ELb1ELb1ELb0ELb1ELb0EEENS1_21CollectiveEpilogueFwdINS6_IJS8_S8_S9_EEENS6_IJNS7_ILi1EEESH_SH_EEESB_SD_Li128ELb1ELb1ELb0ELb0EEENS1_19SingleTileSchedulerILb1ELb0ELb1ELi128EEEEEEEEEvNT_6ParamsE --------------------------
	.section	.nv.constant0._ZN7cutlass13device_kernelIN5flash19enable_sm80_to_sm89INS1_16FlashAttnFwdSm80INS1_25CollectiveMainloopFwdSm80ILi4ELi1ELb0EN4cute5tupleIJNS5_1CILi128EEENS7_ILi48EEES8_EEELi128ENS_6half_tEfNS_4arch4Sm80ELb0ELb1ELb0ELb1ELb1ELb0ELb1ELb0EEENS1_21CollectiveEpilogueFwdINS6_IJS8_S8_S9_EEENS6_IJNS7_ILi1EEESH_SH_EEESB_SD_Li128ELb1ELb1ELb0ELb0EEENS1_19SingleTileSchedulerILb1ELb0ELb1ELi128EEEEEEEEEvNT_6ParamsE,"a",@progbits
	.sectionflags	@""
	.align	4
.nv.constant0._ZN7cutlass13device_kernelIN5flash19enable_sm80_to_sm89INS1_16FlashAttnFwdSm80INS1_25CollectiveMainloopFwdSm80ILi4ELi1ELb0EN4cute5tupleIJNS5_1CILi128EEENS7_ILi48EEES8_EEELi128ENS_6half_tEfNS_4arch4Sm80ELb0ELb1ELb0ELb1ELb1ELb0ELb1ELb0EEENS1_21CollectiveEpilogueFwdINS6_IJS8_S8_S9_EEENS6_IJNS7_ILi1EEESH_SH_EEESB_SD_Li128ELb1ELb1ELb0ELb0EEENS1_19SingleTileSchedulerILb1ELb0ELb1ELi128EEEEEEEEEvNT_6ParamsE:
	.zero		1576


//--------------------- .nv.constant0._ZN7cutlass13device_kernelIN5flash19enable_sm80_to_sm89INS1_16FlashAttnFwdSm80INS1_25CollectiveMainloopFwdSm80ILi4ELi1ELb0EN4cute5tupleIJNS5_1CILi128EEENS7_ILi48EEES8_EEELi128ENS_6half_tEfNS_4arch4Sm80ELb0ELb1ELb0ELb1ELb1ELb1ELb1ELb0EEENS1_21CollectiveEpilogueFwdINS6_IJS8_S8_S9_EEENS6_IJNS7_ILi1EEESH_SH_EEESB_SD_Li128ELb1ELb1ELb0ELb0EEENS1_19SingleTileSchedulerILb1ELb0ELb1ELi128EEEEEEEEEvNT_6ParamsE --------------------------
	.section	.nv.constant0._ZN7cutlass13device_kernelIN5flash19enable_sm80_to_sm89INS1_16FlashAttnFwdSm80INS1_25CollectiveMainloopFwdSm80ILi4ELi1ELb0EN4cute5tupleIJNS5_1CILi128EEENS7_ILi48EEES8_EEELi128ENS_6half_tEfNS_4arch4Sm80ELb0ELb1ELb0ELb1ELb1ELb1ELb1ELb0EEENS1_21CollectiveEpilogueFwdINS6_IJS8_S8_S9_EEENS6_IJNS7_ILi1EEESH_SH_EEESB_SD_Li128ELb1ELb1ELb0ELb0EEENS1_19SingleTileSchedulerILb1ELb0ELb1ELi128EEEEEEEEEvNT_6ParamsE,"a",@progbits
	.sectionflags	@""
	.align	4
.nv.constant0._ZN7cutlass13device_kernelIN5flash19enable_sm80_to_sm89INS1_16FlashAttnFwdSm80INS1_25CollectiveMainloopFwdSm80ILi4ELi1ELb0EN4cute5tupleIJNS5_1CILi128EEENS7_ILi48EEES8_EEELi128ENS_6half_tEfNS_4arch4Sm80ELb0ELb1ELb0ELb1ELb1ELb1ELb1ELb0EEENS1_21CollectiveEpilogueFwdINS6_IJS8_S8_S9_EEENS6_IJNS7_ILi1EEESH_SH_EEESB_SD_Li128ELb1ELb1ELb0ELb0EEENS1_19SingleTileSchedulerILb1ELb0ELb1ELi128EEEEEEEEEvNT_6ParamsE:
	.zero		1576


//--------------------- .nv.constant0._ZN7cutlass13device_kernelIN5flash19enable_sm80_to_sm89INS1_16FlashAttnFwdSm80INS1_25CollectiveMainloopFwdSm80ILi4ELi1ELb0EN4cute5tupleIJNS5_1CILi128EEENS7_ILi64EEES8_EEELi128ENS_6half_tEfNS_4arch4Sm80ELb1ELb0ELb0ELb0ELb1ELb0ELb1ELb0EEENS1_21CollectiveEpilogueFwdINS6_IJS8_S8_S9_EEENS6_IJNS7_ILi1EEESH_SH_EEESB_SD_Li128ELb0ELb1ELb0ELb0EEENS1_30DynamicPersistentTileSchedulerILi128ELi128ELb0ELb1ELb0EEEEEEEEEvNT_6ParamsE --------------------------
	.section	.nv.constant0._ZN7cutlass13device_kernelIN5flash19enable_sm80_to_sm89INS1_16FlashAttnFwdSm80INS1_25CollectiveMainloopFwdSm80ILi4ELi1ELb0EN4cute5tupleIJNS5_1CILi128EEENS7_ILi64EEES8_EEELi128ENS_6half_tEfNS_4arch4Sm80ELb1ELb0ELb0ELb0ELb1ELb0ELb1ELb0EEENS1_21CollectiveEpilogueFwdINS6_IJS8_S8_S9_EEENS6_IJNS7_ILi1EEESH_SH_EEESB_SD_Li128ELb0ELb1ELb0ELb0EEENS1_30DynamicPersistentTileSchedulerILi128ELi128ELb0ELb1ELb0EEEEEEEEEvNT_6ParamsE,"a",@progbits
	.sectionflags	@""
	.align	4
.nv.constant0._ZN7cutlass13device_kernelIN5flash19enable_sm80_to_sm89INS1_16FlashAttnFwdSm80INS1_25CollectiveMainloopFwdSm80ILi4ELi1ELb0EN4cute5tupleIJNS5_1CILi128EEENS7_ILi64EEES8_EEELi128ENS_6half_tEfNS_4arch4Sm80ELb1ELb0ELb0ELb0ELb1ELb0ELb1ELb0EEENS1_21CollectiveEpilogueFwdINS6_IJS8_S8_S9_EEENS6_IJNS7_ILi1EEESH_SH_EEESB_SD_Li128ELb0ELb1ELb0ELb0EEENS1_30DynamicPersistentTileSchedulerILi128ELi128ELb0ELb1ELb0EEEEEEEEEvNT_6ParamsE:
	.zero		1592


//--------------------- .nv.constant0._ZN7cutlass13device_kernelIN5flash19enable_sm80_to_sm89INS1_16FlashAttnFwdSm80INS1_25CollectiveMainloopFwdSm80ILi4ELi1ELb0EN4cute5tupleIJNS5_1CILi128EEENS7_ILi64EEES8_EEELi128ENS_6half_tEfNS_4arch4Sm80ELb1ELb0ELb0ELb1ELb1ELb0ELb1ELb0EEENS1_21CollectiveEpilogueFwdINS6_IJS8_S8_S9_EEENS6_IJNS7_ILi1EEESH_SH_EEESB_SD_Li128ELb1ELb1ELb0ELb0EEENS1_19SingleTileSchedulerILb1ELb0ELb1ELi128EEEEEEEEEvNT_6ParamsE --------------------------
	.section	.nv.constant0._ZN7cutlass13device_kernelIN5flash19enable_sm80_to_sm89INS1_16FlashAttnFwdSm80INS1_25CollectiveMainloopFwdSm80ILi4ELi1ELb0EN4cute5tupleIJNS5_1CILi128EEENS7_ILi64EEES8_EEELi128ENS_6half_tEfNS_4arch4Sm80ELb1ELb0ELb0ELb1ELb1ELb0ELb1ELb0EEENS1_21CollectiveEpilogueFwdINS6_IJS8_S8_S9_EEENS6_IJNS7_ILi1EEESH_SH_EEESB_SD_Li128ELb1ELb1ELb0ELb0EEENS1_19SingleTileSchedulerILb1ELb0ELb1ELi128EEEEEEEEEvNT_6ParamsE,"a",@progbits
	.sectionflags	@""
	.align	4
.nv.constant0._ZN7cutlass13device_kernelIN5flash19enable_sm80_to_sm89INS1_16FlashAttnFwdSm80INS1_25CollectiveMainloopFwdSm80ILi4ELi1ELb0EN4cute5tupleIJNS5_1CILi128EEENS7_ILi64EEES8_EEELi128ENS_6half_tEfNS_4arch4Sm80ELb1ELb0ELb0ELb1ELb1ELb0ELb1ELb0EEENS1_21CollectiveEpilogueFwdINS6_IJS8_S8_S9_EEENS6_IJNS7_ILi1EEESH_SH_EEESB_SD_Li128ELb1ELb1ELb0ELb0EEENS1_19SingleTileSchedulerILb1ELb0ELb1ELi128EEEEEEEEEvNT_6ParamsE:
	.zero		1576


//--------------------- .nv.constant0._ZN7cutlass13device_kernelIN5flash19enable_sm80_to_sm89INS1_16FlashAttnFwdSm80INS1_25CollectiveMainloopFwdSm80ILi4ELi1ELb0EN4cute5tupleIJNS5_1CILi128EEENS7_ILi64EEES8_EEELi128ENS_6half_tEfNS_4arch4Sm80ELb1ELb0ELb0ELb1ELb1ELb1ELb1ELb0EEENS1_21CollectiveEpilogueFwdINS6_IJS8_S8_S9_EEENS6_IJNS7_ILi1EEESH_SH_EEESB_SD_Li128ELb1ELb1ELb0ELb0EEENS1_19SingleTileSchedulerILb1ELb0ELb1ELi128EEEEEEEEEvNT_6ParamsE --------------------------
	.section	.nv.constant0._ZN7cutlass13device_kernelIN5flash19enable_sm80_to_sm89INS1_16FlashAttnFwdSm80INS1_25CollectiveMainloopFwdSm80ILi4ELi1ELb0EN4cute5tupleIJNS5_1CILi128EEENS7_ILi64EEES8_EEELi128ENS_6half_tEfNS_4arch4Sm80ELb1ELb0ELb0ELb1ELb1ELb1ELb1ELb0EEENS1_21CollectiveEpilogueFwdINS6_IJS8_S8_S9_EEENS6_IJNS7_ILi1EEESH_SH_EEESB_SD_Li128ELb1ELb1ELb0ELb0EEENS1_19SingleTileSchedulerILb1ELb0ELb1ELi128EEEEEEEEEvNT_6ParamsE,"a",@progbits
	.sectionflags	@""
	.align	4
.nv.constant0._ZN7cutlass13device_kernelIN5flash19enable_sm80_to_sm89INS1_16FlashAttnFwdSm80INS1_25CollectiveMainloopFwdSm80ILi4ELi1ELb0EN4cute5tupleIJNS5_1CILi128EEENS7_ILi64EEES8_EEELi128ENS_6half_tEfNS_4arch4Sm80ELb1ELb0ELb0ELb1ELb1ELb1ELb1ELb0EEENS1_21CollectiveEpilogueFwdINS6_IJS8_S8_S9_EEENS6_IJNS7_ILi1EEESH_SH_EEESB_SD_Li128ELb1ELb1ELb0ELb0EEENS1_19SingleTileSchedulerILb1ELb0ELb1ELi128EEEEEEEEEvNT_6ParamsE:
	.zero		1576


//--------------------- SYMBOLS --------------------------

	.type		.nv.reservedSmem.offset0,@object
	.size		.nv.reservedSmem.offset0,0x4
